// auto-generated by cutlass_sweep.gemm — config: {"arch": "sm_90", "cluster_m": 2, "cluster_n": 1, "dtype": "bf16", "dtype_b": "bf16", "layout": "nt", "stages": 0, "tile_k": 64, "tile_m": 128, "tile_n": 128}
#include "cutlass/cutlass.h"
#include "cutlass/gemm/collective/collective_builder.hpp"
#include "cutlass/gemm/device/gemm_universal_adapter.h"
#include "cutlass/gemm/kernel/gemm_universal.hpp"
#include "cutlass/epilogue/collective/collective_builder.hpp"

using ElemA = cutlass::bfloat16_t;
using ElemB = cutlass::bfloat16_t;
using ElemCD = cutlass::bfloat16_t;
using Acc  = float;
using TileShape    = cute::Shape<cute::_128, cute::_128, cute::_64>;
using ClusterShape = cute::Shape<cute::_2, cute::_1, cute::_1>;

using CollectiveEpilogue = typename cutlass::epilogue::collective::CollectiveBuilder<
    cutlass::arch::Sm90, cutlass::arch::OpClassTensorOp,
    TileShape, ClusterShape,
    cutlass::epilogue::collective::EpilogueTileAuto,
    Acc, Acc,
    ElemCD, cutlass::layout::RowMajor, 128 / cutlass::sizeof_bits<ElemCD>::value,
    ElemCD, cutlass::layout::RowMajor, 128 / cutlass::sizeof_bits<ElemCD>::value,
    cutlass::epilogue::collective::EpilogueScheduleAuto
  >::CollectiveOp;

using CollectiveMainloop = typename cutlass::gemm::collective::CollectiveBuilder<
    cutlass::arch::Sm90, cutlass::arch::OpClassTensorOp,
    ElemA, cutlass::layout::RowMajor, 128 / cutlass::sizeof_bits<ElemA>::value,
    ElemB, cutlass::layout::ColumnMajor, 128 / cutlass::sizeof_bits<ElemB>::value,
    Acc,
    TileShape, ClusterShape,
    cutlass::gemm::collective::StageCountAutoCarveout<static_cast<int>(sizeof(typename CollectiveEpilogue::SharedStorage))>,
    cutlass::gemm::collective::KernelScheduleAuto
  >::CollectiveOp;

using GemmKernel = cutlass::gemm::kernel::GemmUniversal<
    cute::Shape<int,int,int,int>,
    CollectiveMainloop,
    CollectiveEpilogue
>;
using Gemm = cutlass::gemm::device::GemmUniversalAdapter<GemmKernel>;

// Force the device kernel symbol into the cubin without needing a host main.
auto* _anchor = &cutlass::device_kernel<GemmKernel>;


// ===== COMPILED SASS (sm_90a) =====

	.target	sm_90a

	.elftype	@"ET_EXEC"


//--------------------- .note.nv.tkinfo           --------------------------
	.section	.note.nv.tkinfo,"",@"SHT_NOTE"
	.sectionflags	@"SHF_NOTE_NV_TKINFO"
	.tkinfo
        /*0018*/ 	.word	0x00000002
        /*0030*/ 	.string	""
        /*0030*/ 	.string	"ptxas"
        /*0030*/ 	.string	"Cuda compilation tools, release 13.0, V13.0.88"
        /*0030*/ 	.string	"Build cuda_13.0.r13.0/compiler.36424714_0"
        /*0030*/ 	.string	"-arch sm_90a -m 64 "



//--------------------- .note.nv.cuinfo           --------------------------
	.section	.note.nv.cuinfo,"",@"SHT_NOTE"
	.sectionflags	@"SHF_NOTE_NV_CUINFO"
        /*0018*/ 	.short	0x0002
        /*001a*/ 	.short	0x005a
        /*001c*/ 	.short	0x0082
	.zero		2


//--------------------- .nv.info                  --------------------------
	.section	.nv.info,"",@"SHT_CUDA_INFO"
	.align	4


	//----- nvinfo : EIATTR_REGCOUNT
	.align		4
        /*0000*/ 	.byte	0x04, 0x2f
        /*0002*/ 	.short	(.L_15 - .L_14)
	.align		4
.L_14:
        /*0004*/ 	.word	index@(_ZN7cutlass13device_kernelINS_4gemm6kernel13GemmUniversalIN4cute5tupleIJiiiiEEENS1_10collective13CollectiveMmaINS1_34MainloopSm90TmaGmmaWarpSpecializedILi7ENS5_IJNS4_1CILi2EEENSA_ILi1EEESC_EEENS1_35KernelTmaWarpSpecializedCooperativeEEENS5_IJNSA_ILi128EEESG_NSA_ILi64EEEEEENS_10bfloat16_tENS5_IJlSC_lEEESJ_SK_NS4_8TiledMMAINS4_8MMA_AtomIJNS4_4SM904GMMA28MMA_64x128x16_F32BF16BF16_SSILNSO_5MajorE0ELSQ_0ELNSO_7ScaleInE1ELSR_1EEEEEENS4_6LayoutISD_NS5_IJSC_NSA_ILi0EEESV_EEEEENS5_IJNS4_10UnderscoreESY_SY_EEEEENS4_13SM90_TMA_LOADENS4_14ComposedLayoutINS4_7SwizzleILi3ELi4ELi3EEENS4_18smem_ptr_flag_bitsILi16EEENSU_INS5_IJNSA_ILi8EEESH_EEENS5_IJSH_SC_EEEEEEEvNS4_8identityENS4_23SM90_TMA_LOAD_MULTICASTES1B_vS1C_EENS_8epilogue10collective6detail29Sm90TmaWarpSpecializedAdapterINS1G_15DefaultEpilogueISJ_SK_SK_NS1F_6thread17LinearCombinationISJ_Li1EffLNS1K_9ScaleType4KindE0ELNS_15FloatRoundStyleE2ESJ_EENS1_15EpilogueDefaultEEEEEvvEEEEvNT_6ParamsE)
        /*0008*/ 	.word	0x000000a8


	//----- nvinfo : EIATTR_FRAME_SIZE
	.align		4
.L_15:
        /*000c*/ 	.byte	0x04, 0x11
        /*000e*/ 	.short	(.L_17 - .L_16)
	.align		4
.L_16:
        /*0010*/ 	.word	index@(_ZN7cutlass13device_kernelINS_4gemm6kernel13GemmUniversalIN4cute5tupleIJiiiiEEENS1_10collective13CollectiveMmaINS1_34MainloopSm90TmaGmmaWarpSpecializedILi7ENS5_IJNS4_1CILi2EEENSA_ILi1EEESC_EEENS1_35KernelTmaWarpSpecializedCooperativeEEENS5_IJNSA_ILi128EEESG_NSA_ILi64EEEEEENS_10bfloat16_tENS5_IJlSC_lEEESJ_SK_NS4_8TiledMMAINS4_8MMA_AtomIJNS4_4SM904GMMA28MMA_64x128x16_F32BF16BF16_SSILNSO_5MajorE0ELSQ_0ELNSO_7ScaleInE1ELSR_1EEEEEENS4_6LayoutISD_NS5_IJSC_NSA_ILi0EEESV_EEEEENS5_IJNS4_10UnderscoreESY_SY_EEEEENS4_13SM90_TMA_LOADENS4_14ComposedLayoutINS4_7SwizzleILi3ELi4ELi3EEENS4_18smem_ptr_flag_bitsILi16EEENSU_INS5_IJNSA_ILi8EEESH_EEENS5_IJSH_SC_EEEEEEEvNS4_8identityENS4_23SM90_TMA_LOAD_MULTICASTES1B_vS1C_EENS_8epilogue10collective6detail29Sm90TmaWarpSpecializedAdapterINS1G_15DefaultEpilogueISJ_SK_SK_NS1F_6thread17LinearCombinationISJ_Li1EffLNS1K_9ScaleType4KindE0ELNS_15FloatRoundStyleE2ESJ_EENS1_15EpilogueDefaultEEEEEvvEEEEvNT_6ParamsE)
        /*0014*/ 	.word	0x00000000


	//----- nvinfo : EIATTR_MIN_STACK_SIZE
	.align		4
.L_17:
        /*0018*/ 	.byte	0x04, 0x12
        /*001a*/ 	.short	(.L_19 - .L_18)
	.align		4
.L_18:
        /*001c*/ 	.word	index@(_ZN7cutlass13device_kernelINS_4gemm6kernel13GemmUniversalIN4cute5tupleIJiiiiEEENS1_10collective13CollectiveMmaINS1_34MainloopSm90TmaGmmaWarpSpecializedILi7ENS5_IJNS4_1CILi2EEENSA_ILi1EEESC_EEENS1_35KernelTmaWarpSpecializedCooperativeEEENS5_IJNSA_ILi128EEESG_NSA_ILi64EEEEEENS_10bfloat16_tENS5_IJlSC_lEEESJ_SK_NS4_8TiledMMAINS4_8MMA_AtomIJNS4_4SM904GMMA28MMA_64x128x16_F32BF16BF16_SSILNSO_5MajorE0ELSQ_0ELNSO_7ScaleInE1ELSR_1EEEEEENS4_6LayoutISD_NS5_IJSC_NSA_ILi0EEESV_EEEEENS5_IJNS4_10UnderscoreESY_SY_EEEEENS4_13SM90_TMA_LOADENS4_14ComposedLayoutINS4_7SwizzleILi3ELi4ELi3EEENS4_18smem_ptr_flag_bitsILi16EEENSU_INS5_IJNSA_ILi8EEESH_EEENS5_IJSH_SC_EEEEEEEvNS4_8identityENS4_23SM90_TMA_LOAD_MULTICASTES1B_vS1C_EENS_8epilogue10collective6detail29Sm90TmaWarpSpecializedAdapterINS1G_15DefaultEpilogueISJ_SK_SK_NS1F_6thread17LinearCombinationISJ_Li1EffLNS1K_9ScaleType4KindE0ELNS_15FloatRoundStyleE2ESJ_EENS1_15EpilogueDefaultEEEEEvvEEEEvNT_6ParamsE)
        /*0020*/ 	.word	0x00000000
.L_19:


//--------------------- .nv.compat                --------------------------
	.section	.nv.compat,"",@"SHT_CUDA_COMPAT_INFO"
	.align	4
        /*0000*/ 	.byte	0x02, 0x09, 0x01, 0x00, 0x02, 0x02, 0x04, 0x00, 0x02, 0x05, 0x05, 0x00, 0x03, 0x07, 0x01, 0x01
        /*0010*/ 	.byte	0x02, 0x03, 0x01, 0x00, 0x02, 0x06, 0x01, 0x00, 0x04, 0x0b, 0x08, 0x00, 0x00, 0x00, 0x00, 0x00
        /*0020*/ 	.byte	0x00, 0x00, 0x00, 0x00


//--------------------- .nv.info._ZN7cutlass13device_kernelINS_4gemm6kernel13GemmUniversalIN4cute5tupleIJiiiiEEENS1_10collective13CollectiveMmaINS1_34MainloopSm90TmaGmmaWarpSpecializedILi7ENS5_IJNS4_1CILi2EEENSA_ILi1EEESC_EEENS1_35KernelTmaWarpSpecializedCooperativeEEENS5_IJNSA_ILi128EEESG_NSA_ILi64EEEEEENS_10bfloat16_tENS5_IJlSC_lEEESJ_SK_NS4_8TiledMMAINS4_8MMA_AtomIJNS4_4SM904GMMA28MMA_64x128x16_F32BF16BF16_SSILNSO_5MajorE0ELSQ_0ELNSO_7ScaleInE1ELSR_1EEEEEENS4_6LayoutISD_NS5_IJSC_NSA_ILi0EEESV_EEEEENS5_IJNS4_10UnderscoreESY_SY_EEEEENS4_13SM90_TMA_LOADENS4_14ComposedLayoutINS4_7SwizzleILi3ELi4ELi3EEENS4_18smem_ptr_flag_bitsILi16EEENSU_INS5_IJNSA_ILi8EEESH_EEENS5_IJSH_SC_EEEEEEEvNS4_8identityENS4_23SM90_TMA_LOAD_MULTICASTES1B_vS1C_EENS_8epilogue10collective6detail29Sm90TmaWarpSpecializedAdapterINS1G_15DefaultEpilogueISJ_SK_SK_NS1F_6thread17LinearCombinationISJ_Li1EffLNS1K_9ScaleType4KindE0ELNS_15FloatRoundStyleE2ESJ_EENS1_15EpilogueDefaultEEEEEvvEEEEvNT_6ParamsE --------------------------
	.section	.nv.info._ZN7cutlass13device_kernelINS_4gemm6kernel13GemmUniversalIN4cute5tupleIJiiiiEEENS1_10collective13CollectiveMmaINS1_34MainloopSm90TmaGmmaWarpSpecializedILi7ENS5_IJNS4_1CILi2EEENSA_ILi1EEESC_EEENS1_35KernelTmaWarpSpecializedCooperativeEEENS5_IJNSA_ILi128EEESG_NSA_ILi64EEEEEENS_10bfloat16_tENS5_IJlSC_lEEESJ_SK_NS4_8TiledMMAINS4_8MMA_AtomIJNS4_4SM904GMMA28MMA_64x128x16_F32BF16BF16_SSILNSO_5MajorE0ELSQ_0ELNSO_7ScaleInE1ELSR_1EEEEEENS4_6LayoutISD_NS5_IJSC_NSA_ILi0EEESV_EEEEENS5_IJNS4_10UnderscoreESY_SY_EEEEENS4_13SM90_TMA_LOADENS4_14ComposedLayoutINS4_7SwizzleILi3ELi4ELi3EEENS4_18smem_ptr_flag_bitsILi16EEENSU_INS5_IJNSA_ILi8EEESH_EEENS5_IJSH_SC_EEEEEEEvNS4_8identityENS4_23SM90_TMA_LOAD_MULTICASTES1B_vS1C_EENS_8epilogue10collective6detail29Sm90TmaWarpSpecializedAdapterINS1G_15DefaultEpilogueISJ_SK_SK_NS1F_6thread17LinearCombinationISJ_Li1EffLNS1K_9ScaleType4KindE0ELNS_15FloatRoundStyleE2ESJ_EENS1_15EpilogueDefaultEEEEEvvEEEEvNT_6ParamsE,"",@"SHT_CUDA_INFO"
	.sectionflags	@""
	.align	4


	//----- nvinfo : EIATTR_CUDA_API_VERSION
	.align		4
        /*0000*/ 	.byte	0x04, 0x37
        /*0002*/ 	.short	(.L_21 - .L_20)
.L_20:
        /*0004*/ 	.word	0x00000082


	//----- nvinfo : EIATTR_KPARAM_INFO
	.align		4
.L_21:
        /*0008*/ 	.byte	0x04, 0x17
        /*000a*/ 	.short	(.L_23 - .L_22)
.L_22:
        /*000c*/ 	.word	0x00000000
        /*0010*/ 	.short	0x0000
        /*0012*/ 	.short	0x0070
        /*0014*/ 	.byte	0x00, 0xf0, 0x01, 0x10


	//----- nvinfo : EIATTR_SPARSE_MMA_MASK
	.align		4
.L_23:
        /*0018*/ 	.byte	0x03, 0x50
        /*001a*/ 	.short	0x0000


	//----- nvinfo : EIATTR_MAXREG_COUNT
	.align		4
        /*001c*/ 	.byte	0x03, 0x1b
        /*001e*/ 	.short	0x00a8


	//----- nvinfo : EIATTR_NUM_BARRIERS
	.align		4
        /*0020*/ 	.byte	0x02, 0x4c
        /*0022*/ 	.byte	0x01
	.zero		1


	//----- nvinfo : EIATTR_EXTERNS
	.align		4
        /*0024*/ 	.byte	0x04, 0x0f
        /*0026*/ 	.short	(.L_25 - .L_24)


	//   ....[0]....
	.align		4
.L_24:
        /*0028*/ 	.word	index@(__assertfail)


	//----- nvinfo : EIATTR_MERCURY_ISA_VERSION
	.align		4
.L_25:
        /*002c*/ 	.byte	0x03, 0x5f
        /*002e*/ 	.short	0x0101


	//----- nvinfo : EIATTR_INT_WARP_WIDE_INSTR_OFFSETS
	.align		4
        /*0030*/ 	.byte	0x04, 0x31
        /*0032*/ 	.short	(.L_27 - .L_26)


	//   ....[0]....
.L_26:
        /*0034*/ 	.word	0x000004e0


	//   ....[1]....
        /*0038*/ 	.word	0x00000510


	//   ....[2]....
        /*003c*/ 	.word	0x000006b0


	//----- nvinfo : EIATTR_COOP_GROUP_MASK_REGIDS
	.align		4
.L_27:
        /*0040*/ 	.byte	0x04, 0x29
        /*0042*/ 	.short	(.L_29 - .L_28)


	//   ....[0]....
.L_28:
        /*0044*/ 	.word	0xffffffff


	//   ....[1]....
        /*0048*/ 	.word	0xffffffff


	//   ....[2]....
        /*004c*/ 	.word	0xffffffff


	//   ....[3]....
        /*0050*/ 	.word	0xffffffff


	//   ....[4]....
        /*0054*/ 	.word	0xffffffff


	//   ....[5]....
        /*0058*/ 	.word	0xffffffff


	//----- nvinfo : EIATTR_COOP_GROUP_INSTR_OFFSETS
	.align		4
.L_29:
        /*005c*/ 	.byte	0x04, 0x28
        /*005e*/ 	.short	(.L_31 - .L_30)


	//   ....[0]....
.L_30:
        /*0060*/ 	.word	0x00000060


	//   ....[1]....
        /*0064*/ 	.word	0x00000070


	//   ....[2]....
        /*0068*/ 	.word	0x00000130


	//   ....[3]....
        /*006c*/ 	.word	0x00000330


	//   ....[4]....
        /*0070*/ 	.word	0x00000860


	//   ....[5]....
        /*0074*/ 	.word	0x000014e0


	//----- nvinfo : EIATTR_REG_RECONFIG
	.align		4
.L_31:
        /*0078*/ 	.byte	0x01, 0x54
	.zero		2


	//----- nvinfo : EIATTR_SYSCALL_OFFSETS
	.align		4
        /*007c*/ 	.byte	0x04, 0x46
        /*007e*/ 	.short	(.L_33 - .L_32)


	//   ....[0]....
.L_32:
        /*0080*/ 	.word	0x000016d0


	//----- nvinfo : EIATTR_MBARRIER_INSTR_OFFSETS
	.align		4
.L_33:
        /*0084*/ 	.byte	0x04, 0x39
        /*0086*/ 	.short	(.L_35 - .L_34)


	//   ....[0]....
.L_34:
        /*0088*/ 	.word	0x00000230
        /*008c*/ 	.word	0x000000ff
        /*0090*/ 	.word	0x00000000
        /*0094*/ 	.short	0x0100
        /*0096*/ 	.byte	0x08
	.zero		1


	//   ....[1]....
        /*0098*/ 	.word	0x00000240
        /*009c*/ 	.word	0x000000ff
        /*00a0*/ 	.word	0x00000038
        /*00a4*/ 	.short	0x0100
        /*00a6*/ 	.byte	0x08
	.zero		1


	//   ....[2]....
        /*00a8*/ 	.word	0x00000250
        /*00ac*/ 	.word	0x000000ff
        /*00b0*/ 	.word	0x00000008
        /*00b4*/ 	.short	0x0100
        /*00b6*/ 	.byte	0x08
	.zero		1


	//   ....[3]....
        /*00b8*/ 	.word	0x00000260
        /*00bc*/ 	.word	0x000000ff
        /*00c0*/ 	.word	0x00000040
        /*00c4*/ 	.short	0x0100
        /*00c6*/ 	.byte	0x08
	.zero		1


	//   ....[4]....
        /*00c8*/ 	.word	0x00000270
        /*00cc*/ 	.word	0x000000ff
        /*00d0*/ 	.word	0x00000010
        /*00d4*/ 	.short	0x0100
        /*00d6*/ 	.byte	0x08
	.zero		1


	//   ....[5]....
        /*00d8*/ 	.word	0x00000280
        /*00dc*/ 	.word	0x000000ff
        /*00e0*/ 	.word	0x00000048
        /*00e4*/ 	.short	0x0100
        /*00e6*/ 	.byte	0x08
	.zero		1


	//   ....[6]....
        /*00e8*/ 	.word	0x00000290
        /*00ec*/ 	.word	0x000000ff
        /*00f0*/ 	.word	0x00000018
        /*00f4*/ 	.short	0x0100
        /*00f6*/ 	.byte	0x08
	.zero		1


	//   ....[7]....
        /*00f8*/ 	.word	0x000002a0
        /*00fc*/ 	.word	0x000000ff
        /*0100*/ 	.word	0x00000050
        /*0104*/ 	.short	0x0100
        /*0106*/ 	.byte	0x08
	.zero		1


	//   ....[8]....
        /*0108*/ 	.word	0x000002b0
        /*010c*/ 	.word	0x000000ff
        /*0110*/ 	.word	0x00000020
        /*0114*/ 	.short	0x0100
        /*0116*/ 	.byte	0x08
	.zero		1


	//   ....[9]....
        /*0118*/ 	.word	0x000002c0
        /*011c*/ 	.word	0x000000ff
        /*0120*/ 	.word	0x00000058
        /*0124*/ 	.short	0x0100
        /*0126*/ 	.byte	0x08
	.zero		1


	//   ....[10]....
        /*0128*/ 	.word	0x000002d0
        /*012c*/ 	.word	0x000000ff
        /*0130*/ 	.word	0x00000028
        /*0134*/ 	.short	0x0100
        /*0136*/ 	.byte	0x08
	.zero		1


	//   ....[11]....
        /*0138*/ 	.word	0x000002e0
        /*013c*/ 	.word	0x000000ff
        /*0140*/ 	.word	0x00000060
        /*0144*/ 	.short	0x0100
        /*0146*/ 	.byte	0x08
	.zero		1


	//   ....[12]....
        /*0148*/ 	.word	0x000002f0
        /*014c*/ 	.word	0x000000ff
        /*0150*/ 	.word	0x00000030
        /*0154*/ 	.short	0x0100
        /*0156*/ 	.byte	0x08
	.zero		1


	//   ....[13]....
        /*0158*/ 	.word	0x00000300
        /*015c*/ 	.word	0x000000ff
        /*0160*/ 	.word	0x00000068
        /*0164*/ 	.short	0x0100
        /*0166*/ 	.byte	0x08
	.zero		1


	//   ....[14]....
        /*0168*/ 	.word	0x00000740
        /*016c*/ 	.word	0x000000ff
        /*0170*/ 	.word	0x00000080
        /*0174*/ 	.short	0x0100
        /*0176*/ 	.byte	0x06
	.zero		1


	//   ....[15]....
        /*0178*/ 	.word	0x000007e0
        /*017c*/ 	.word	0x000000ff
        /*0180*/ 	.word	0x00000088
        /*0184*/ 	.short	0x0100
        /*0186*/ 	.byte	0x06
	.zero		1


	//   ....[16]....
        /*0188*/ 	.word	0x00001790
        /*018c*/ 	.word	0x00000003
        /*0190*/ 	.word	0x00000000
        /*0194*/ 	.short	0x010a
        /*0196*/ 	.byte	0x3f
	.zero		1


	//   ....[17]....
        /*0198*/ 	.word	0x000017f0
        /*019c*/ 	.word	0x00000003
        /*01a0*/ 	.word	0x00000000
        /*01a4*/ 	.short	0x010a
        /*01a6*/ 	.byte	0x3f
	.zero		1


	//   ....[18]....
        /*01a8*/ 	.word	0x00001b70
        /*01ac*/ 	.word	0x00000005
        /*01b0*/ 	.word	0x00000000
        /*01b4*/ 	.short	0x010a
        /*01b6*/ 	.byte	0x3f
	.zero		1


	//   ....[19]....
        /*01b8*/ 	.word	0x00001bb0
        /*01bc*/ 	.word	0x00000005
        /*01c0*/ 	.word	0x00000000
        /*01c4*/ 	.short	0x010a
        /*01c6*/ 	.byte	0x3f
	.zero		1


	//   ....[20]....
        /*01c8*/ 	.word	0x00001e10
        /*01cc*/ 	.word	0x00000004
        /*01d0*/ 	.word	0x00000000
        /*01d4*/ 	.short	0x0101
        /*01d6*/ 	.byte	0x3f
	.zero		1


	//   ....[21]....
        /*01d8*/ 	.word	0x00002030
        /*01dc*/ 	.word	0x00000000
        /*01e0*/ 	.word	0x00000000
        /*01e4*/ 	.short	0x0101
        /*01e6*/ 	.byte	0x3f
	.zero		1


	//   ....[22]....
        /*01e8*/ 	.word	0x000071a0
        /*01ec*/ 	.word	0x00000017
        /*01f0*/ 	.word	0x00000038
        /*01f4*/ 	.short	0x010a
        /*01f6*/ 	.byte	0x3f
	.zero		1


	//   ....[23]....
        /*01f8*/ 	.word	0x00007590
        /*01fc*/ 	.word	0x00000006
        /*0200*/ 	.word	0x00000088
        /*0204*/ 	.short	0x0101
        /*0206*/ 	.byte	0x3f
	.zero		1


	//   ....[24]....
        /*0208*/ 	.word	0x00007c90
        /*020c*/ 	.word	0x00000007
        /*0210*/ 	.word	0x00000000
        /*0214*/ 	.short	0x010a
        /*0216*/ 	.byte	0x3f
	.zero		1


	//   ....[25]....
        /*0218*/ 	.word	0x00007d10
        /*021c*/ 	.word	0x00000006
        /*0220*/ 	.word	0x00000000
        /*0224*/ 	.short	0x010a
        /*0226*/ 	.byte	0x3f
	.zero		1


	//   ....[26]....
        /*0228*/ 	.word	0x00007da0
        /*022c*/ 	.word	0x00000007
        /*0230*/ 	.word	0x00000000
        /*0234*/ 	.short	0x010a
        /*0236*/ 	.byte	0x3f
	.zero		1


	//   ....[27]....
        /*0238*/ 	.word	0x00007e30
        /*023c*/ 	.word	0x00000006
        /*0240*/ 	.word	0x00000000
        /*0244*/ 	.short	0x010a
        /*0246*/ 	.byte	0x3f
	.zero		1


	//   ....[28]....
        /*0248*/ 	.word	0x00007ec0
        /*024c*/ 	.word	0x00000007
        /*0250*/ 	.word	0x00000000
        /*0254*/ 	.short	0x010a
        /*0256*/ 	.byte	0x3f
	.zero		1


	//   ....[29]....
        /*0258*/ 	.word	0x00007f50
        /*025c*/ 	.word	0x00000006
        /*0260*/ 	.word	0x00000000
        /*0264*/ 	.short	0x010a
        /*0266*/ 	.byte	0x3f
	.zero		1


	//   ....[30]....
        /*0268*/ 	.word	0x00007fe0
        /*026c*/ 	.word	0x00000005
        /*0270*/ 	.word	0x00000000
        /*0274*/ 	.short	0x010a
        /*0276*/ 	.byte	0x3f
	.zero		1


	//   ....[31]....
        /*0278*/ 	.word	0x00008040
        /*027c*/ 	.word	0x00000003
        /*0280*/ 	.word	0x00000000
        /*0284*/ 	.short	0x010a
        /*0286*/ 	.byte	0x3f
	.zero		1


	//   ....[32]....
        /*0288*/ 	.word	0x00008090
        /*028c*/ 	.word	0x00000005
        /*0290*/ 	.word	0x00000000
        /*0294*/ 	.short	0x010a
        /*0296*/ 	.byte	0x3f
	.zero		1


	//   ....[33]....
        /*0298*/ 	.word	0x00008160
        /*029c*/ 	.word	0x00000017
        /*02a0*/ 	.word	0x00000038
        /*02a4*/ 	.short	0x010a
        /*02a6*/ 	.byte	0x3f
	.zero		1


	//   ....[34]....
        /*02a8*/ 	.word	0x00008230
        /*02ac*/ 	.word	0x00000007
        /*02b0*/ 	.word	0x00000000
        /*02b4*/ 	.short	0x010a
        /*02b6*/ 	.byte	0x3f
	.zero		1


	//   ....[35]....
        /*02b8*/ 	.word	0x00008280
        /*02bc*/ 	.word	0x00000006
        /*02c0*/ 	.word	0x00000000
        /*02c4*/ 	.short	0x010a
        /*02c6*/ 	.byte	0x3f
	.zero		1


	//   ....[36]....
        /*02c8*/ 	.word	0x000082d0
        /*02cc*/ 	.word	0x00000007
        /*02d0*/ 	.word	0x00000000
        /*02d4*/ 	.short	0x010a
        /*02d6*/ 	.byte	0x3f
	.zero		1


	//   ....[37]....
        /*02d8*/ 	.word	0x00008320
        /*02dc*/ 	.word	0x00000006
        /*02e0*/ 	.word	0x00000000
        /*02e4*/ 	.short	0x010a
        /*02e6*/ 	.byte	0x3f
	.zero		1


	//   ....[38]....
        /*02e8*/ 	.word	0x00008370
        /*02ec*/ 	.word	0x00000007
        /*02f0*/ 	.word	0x00000000
        /*02f4*/ 	.short	0x010a
        /*02f6*/ 	.byte	0x3f
	.zero		1


	//   ....[39]....
        /*02f8*/ 	.word	0x000083c0
        /*02fc*/ 	.word	0x00000006
        /*0300*/ 	.word	0x00000000
        /*0304*/ 	.short	0x010a
        /*0306*/ 	.byte	0x3f
	.zero		1


	//----- nvinfo : EIATTR_NUM_MBARRIERS
	.align		4
.L_35:
        /*0308*/ 	.byte	0x03, 0x38
        /*030a*/ 	.short	0x0010


	//----- nvinfo : EIATTR_EXIT_INSTR_OFFSETS
	.align		4
        /*030c*/ 	.byte	0x04, 0x1c
        /*030e*/ 	.short	(.L_37 - .L_36)


	//   ....[0]....
.L_36:
        /*0310*/ 	.word	0x00000a30


	//   ....[1]....
        /*0314*/ 	.word	0x00001240


	//   ....[2]....
        /*0318*/ 	.word	0x00006920


	//   ....[3]....
        /*031c*/ 	.word	0x00006e80


	//   ....[4]....
        /*0320*/ 	.word	0x00008030


	//----- nvinfo : EIATTR_MAX_THREADS
	.align		4
.L_37:
        /*0324*/ 	.byte	0x04, 0x05
        /*0326*/ 	.short	(.L_39 - .L_38)
.L_38:
        /*0328*/ 	.word	0x00000180
        /*032c*/ 	.word	0x00000001
        /*0330*/ 	.word	0x00000001


	//----- nvinfo : EIATTR_CRS_STACK_SIZE
	.align		4
.L_39:
        /*0334*/ 	.byte	0x04, 0x1e
        /*0336*/ 	.short	(.L_41 - .L_40)
.L_40:
        /*0338*/ 	.word	0x00000000


	//----- nvinfo : EIATTR_CBANK_PARAM_SIZE
	.align		4
.L_41:
        /*033c*/ 	.byte	0x03, 0x19
        /*033e*/ 	.short	0x0470


	//----- nvinfo : EIATTR_PARAM_CBANK
	.align		4
        /*0340*/ 	.byte	0x04, 0x0a
        /*0342*/ 	.short	(.L_43 - .L_42)
	.align		4
.L_42:
        /*0344*/ 	.word	index@(.nv.constant0._ZN7cutlass13device_kernelINS_4gemm6kernel13GemmUniversalIN4cute5tupleIJiiiiEEENS1_10collective13CollectiveMmaINS1_34MainloopSm90TmaGmmaWarpSpecializedILi7ENS5_IJNS4_1CILi2EEENSA_ILi1EEESC_EEENS1_35KernelTmaWarpSpecializedCooperativeEEENS5_IJNSA_ILi128EEESG_NSA_ILi64EEEEEENS_10bfloat16_tENS5_IJlSC_lEEESJ_SK_NS4_8TiledMMAINS4_8MMA_AtomIJNS4_4SM904GMMA28MMA_64x128x16_F32BF16BF16_SSILNSO_5MajorE0ELSQ_0ELNSO_7ScaleInE1ELSR_1EEEEEENS4_6LayoutISD_NS5_IJSC_NSA_ILi0EEESV_EEEEENS5_IJNS4_10UnderscoreESY_SY_EEEEENS4_13SM90_TMA_LOADENS4_14ComposedLayoutINS4_7SwizzleILi3ELi4ELi3EEENS4_18smem_ptr_flag_bitsILi16EEENSU_INS5_IJNSA_ILi8EEESH_EEENS5_IJSH_SC_EEEEEEEvNS4_8identityENS4_23SM90_TMA_LOAD_MULTICASTES1B_vS1C_EENS_8epilogue10collective6detail29Sm90TmaWarpSpecializedAdapterINS1G_15DefaultEpilogueISJ_SK_SK_NS1F_6thread17LinearCombinationISJ_Li1EffLNS1K_9ScaleType4KindE0ELNS_15FloatRoundStyleE2ESJ_EENS1_15EpilogueDefaultEEEEEvvEEEEvNT_6ParamsE)
        /*0348*/ 	.short	0x0210
        /*034a*/ 	.short	0x0470


	//----- nvinfo : EIATTR_SW_WAR
	.align		4
.L_43:
        /*034c*/ 	.byte	0x04, 0x36
        /*034e*/ 	.short	(.L_45 - .L_44)
.L_44:
        /*0350*/ 	.word	0x00000008
.L_45:


//--------------------- .nv.callgraph             --------------------------
	.section	.nv.callgraph,"",@"SHT_CUDA_CALLGRAPH"
	.align	4
	.sectionentsize	8
	.align		4
        /*0000*/ 	.word	0x00000000
	.align		4
        /*0004*/ 	.word	0xffffffff
	.align		4
        /*0008*/ 	.word	index@(_ZN7cutlass13device_kernelINS_4gemm6kernel13GemmUniversalIN4cute5tupleIJiiiiEEENS1_10collective13CollectiveMmaINS1_34MainloopSm90TmaGmmaWarpSpecializedILi7ENS5_IJNS4_1CILi2EEENSA_ILi1EEESC_EEENS1_35KernelTmaWarpSpecializedCooperativeEEENS5_IJNSA_ILi128EEESG_NSA_ILi64EEEEEENS_10bfloat16_tENS5_IJlSC_lEEESJ_SK_NS4_8TiledMMAINS4_8MMA_AtomIJNS4_4SM904GMMA28MMA_64x128x16_F32BF16BF16_SSILNSO_5MajorE0ELSQ_0ELNSO_7ScaleInE1ELSR_1EEEEEENS4_6LayoutISD_NS5_IJSC_NSA_ILi0EEESV_EEEEENS5_IJNS4_10UnderscoreESY_SY_EEEEENS4_13SM90_TMA_LOADENS4_14ComposedLayoutINS4_7SwizzleILi3ELi4ELi3EEENS4_18smem_ptr_flag_bitsILi16EEENSU_INS5_IJNSA_ILi8EEESH_EEENS5_IJSH_SC_EEEEEEEvNS4_8identityENS4_23SM90_TMA_LOAD_MULTICASTES1B_vS1C_EENS_8epilogue10collective6detail29Sm90TmaWarpSpecializedAdapterINS1G_15DefaultEpilogueISJ_SK_SK_NS1F_6thread17LinearCombinationISJ_Li1EffLNS1K_9ScaleType4KindE0ELNS_15FloatRoundStyleE2ESJ_EENS1_15EpilogueDefaultEEEEEvvEEEEvNT_6ParamsE)
	.align		4
        /*000c*/ 	.word	index@(__assertfail)
	.align		4
        /*0010*/ 	.word	0x00000000
	.align		4
        /*0014*/ 	.word	0xfffffffe
	.align		4
        /*0018*/ 	.word	0x00000000
	.align		4
        /*001c*/ 	.word	0xfffffffd
	.align		4
        /*0020*/ 	.word	0x00000000
	.align		4
        /*0024*/ 	.word	0xfffffffc


//--------------------- .nv.constant4             --------------------------
	.section	.nv.constant4,"a",@progbits
	.align	8
	.align		8
.nv.constant4:
        /*0000*/ 	.dword	__assertfail
	.align		8
        /*0008*/ 	.dword	__unnamed_1
	.align		8
        /*0010*/ 	.dword	_ZN40_INTERNAL_92db86a8_4_k_cu_509abc45_258604cuda3std3__45__cpo5beginE
	.align		8
        /*0018*/ 	.dword	_ZN40_INTERNAL_92db86a8_4_k_cu_509abc45_258604cuda3std3__45__cpo3endE
	.align		8
        /*0020*/ 	.dword	_ZN40_INTERNAL_92db86a8_4_k_cu_509abc45_258604cuda3std3__45__cpo6cbeginE
	.align		8
        /*0028*/ 	.dword	_ZN40_INTERNAL_92db86a8_4_k_cu_509abc45_258604cuda3std3__45__cpo4cendE
	.align		8
        /*0030*/ 	.dword	_ZN40_INTERNAL_92db86a8_4_k_cu_509abc45_258604cuda3std3__442_GLOBAL__N__92db86a8_4_k_cu_509abc45_258606ignoreE
	.align		8
        /*0038*/ 	.dword	_ZN40_INTERNAL_92db86a8_4_k_cu_509abc45_258604cuda3std3__419piecewise_constructE
	.align		8
        /*0040*/ 	.dword	_ZN40_INTERNAL_92db86a8_4_k_cu_509abc45_258604cuda3std3__48in_placeE
	.align		8
        /*0048*/ 	.dword	_ZN40_INTERNAL_92db86a8_4_k_cu_509abc45_258604cuda3std6ranges3__45__cpo4swapE
	.align		8
        /*0050*/ 	.dword	_ZN40_INTERNAL_92db86a8_4_k_cu_509abc45_258604cuda3std6ranges3__45__cpo9iter_moveE
	.align		8
        /*0058*/ 	.dword	_ZN40_INTERNAL_92db86a8_4_k_cu_509abc45_258604cute7productE
	.align		8
        /*0060*/ 	.dword	_ZN40_INTERNAL_92db86a8_4_k_cu_509abc45_258604cute1_E
	.align		8
        /*0068*/ 	.dword	$str$22
	.align		8
        /*0070*/ 	.dword	$str$23


//--------------------- .text._ZN7cutlass13device_kernelINS_4gemm6kernel13GemmUniversalIN4cute5tupleIJiiiiEEENS1_10collective13CollectiveMmaINS1_34MainloopSm90TmaGmmaWarpSpecializedILi7ENS5_IJNS4_1CILi2EEENSA_ILi1EEESC_EEENS1_35KernelTmaWarpSpecializedCooperativeEEENS5_IJNSA_ILi128EEESG_NSA_ILi64EEEEEENS_10bfloat16_tENS5_IJlSC_lEEESJ_SK_NS4_8TiledMMAINS4_8MMA_AtomIJNS4_4SM904GMMA28MMA_64x128x16_F32BF16BF16_SSILNSO_5MajorE0ELSQ_0ELNSO_7ScaleInE1ELSR_1EEEEEENS4_6LayoutISD_NS5_IJSC_NSA_ILi0EEESV_EEEEENS5_IJNS4_10UnderscoreESY_SY_EEEEENS4_13SM90_TMA_LOADENS4_14ComposedLayoutINS4_7SwizzleILi3ELi4ELi3EEENS4_18smem_ptr_flag_bitsILi16EEENSU_INS5_IJNSA_ILi8EEESH_EEENS5_IJSH_SC_EEEEEEEvNS4_8identityENS4_23SM90_TMA_LOAD_MULTICASTES1B_vS1C_EENS_8epilogue10collective6detail29Sm90TmaWarpSpecializedAdapterINS1G_15DefaultEpilogueISJ_SK_SK_NS1F_6thread17LinearCombinationISJ_Li1EffLNS1K_9ScaleType4KindE0ELNS_15FloatRoundStyleE2ESJ_EENS1_15EpilogueDefaultEEEEEvvEEEEvNT_6ParamsE --------------------------
	.section	.text._ZN7cutlass13device_kernelINS_4gemm6kernel13GemmUniversalIN4cute5tupleIJiiiiEEENS1_10collective13CollectiveMmaINS1_34MainloopSm90TmaGmmaWarpSpecializedILi7ENS5_IJNS4_1CILi2EEENSA_ILi1EEESC_EEENS1_35KernelTmaWarpSpecializedCooperativeEEENS5_IJNSA_ILi128EEESG_NSA_ILi64EEEEEENS_10bfloat16_tENS5_IJlSC_lEEESJ_SK_NS4_8TiledMMAINS4_8MMA_AtomIJNS4_4SM904GMMA28MMA_64x128x16_F32BF16BF16_SSILNSO_5MajorE0ELSQ_0ELNSO_7ScaleInE1ELSR_1EEEEEENS4_6LayoutISD_NS5_IJSC_NSA_ILi0EEESV_EEEEENS5_IJNS4_10UnderscoreESY_SY_EEEEENS4_13SM90_TMA_LOADENS4_14ComposedLayoutINS4_7SwizzleILi3ELi4ELi3EEENS4_18smem_ptr_flag_bitsILi16EEENSU_INS5_IJNSA_ILi8EEESH_EEENS5_IJSH_SC_EEEEEEEvNS4_8identityENS4_23SM90_TMA_LOAD_MULTICASTES1B_vS1C_EENS_8epilogue10collective6detail29Sm90TmaWarpSpecializedAdapterINS1G_15DefaultEpilogueISJ_SK_SK_NS1F_6thread17LinearCombinationISJ_Li1EffLNS1K_9ScaleType4KindE0ELNS_15FloatRoundStyleE2ESJ_EENS1_15EpilogueDefaultEEEEEvvEEEEvNT_6ParamsE,"ax",@progbits
	.align	128
.text._ZN7cutlass13device_kernelINS_4gemm6kernel13GemmUniversalIN4cute5tupleIJiiiiEEENS1_10collective13CollectiveMmaINS1_34MainloopSm90TmaGmmaWarpSpecializedILi7ENS5_IJNS4_1CILi2EEENSA_ILi1EEESC_EEENS1_35KernelTmaWarpSpecializedCooperativeEEENS5_IJNSA_ILi128EEESG_NSA_ILi64EEEEEENS_10bfloat16_tENS5_IJlSC_lEEESJ_SK_NS4_8TiledMMAINS4_8MMA_AtomIJNS4_4SM904GMMA28MMA_64x128x16_F32BF16BF16_SSILNSO_5MajorE0ELSQ_0ELNSO_7ScaleInE1ELSR_1EEEEEENS4_6LayoutISD_NS5_IJSC_NSA_ILi0EEESV_EEEEENS5_IJNS4_10UnderscoreESY_SY_EEEEENS4_13SM90_TMA_LOADENS4_14ComposedLayoutINS4_7SwizzleILi3ELi4ELi3EEENS4_18smem_ptr_flag_bitsILi16EEENSU_INS5_IJNSA_ILi8EEESH_EEENS5_IJSH_SC_EEEEEEEvNS4_8identityENS4_23SM90_TMA_LOAD_MULTICASTES1B_vS1C_EENS_8epilogue10collective6detail29Sm90TmaWarpSpecializedAdapterINS1G_15DefaultEpilogueISJ_SK_SK_NS1F_6thread17LinearCombinationISJ_Li1EffLNS1K_9ScaleType4KindE0ELNS_15FloatRoundStyleE2ESJ_EENS1_15EpilogueDefaultEEEEEvvEEEEvNT_6ParamsE:
        .type           _ZN7cutlass13device_kernelINS_4gemm6kernel13GemmUniversalIN4cute5tupleIJiiiiEEENS1_10collective13CollectiveMmaINS1_34MainloopSm90TmaGmmaWarpSpecializedILi7ENS5_IJNS4_1CILi2EEENSA_ILi1EEESC_EEENS1_35KernelTmaWarpSpecializedCooperativeEEENS5_IJNSA_ILi128EEESG_NSA_ILi64EEEEEENS_10bfloat16_tENS5_IJlSC_lEEESJ_SK_NS4_8TiledMMAINS4_8MMA_AtomIJNS4_4SM904GMMA28MMA_64x128x16_F32BF16BF16_SSILNSO_5MajorE0ELSQ_0ELNSO_7ScaleInE1ELSR_1EEEEEENS4_6LayoutISD_NS5_IJSC_NSA_ILi0EEESV_EEEEENS5_IJNS4_10UnderscoreESY_SY_EEEEENS4_13SM90_TMA_LOADENS4_14ComposedLayoutINS4_7SwizzleILi3ELi4ELi3EEENS4_18smem_ptr_flag_bitsILi16EEENSU_INS5_IJNSA_ILi8EEESH_EEENS5_IJSH_SC_EEEEEEEvNS4_8identityENS4_23SM90_TMA_LOAD_MULTICASTES1B_vS1C_EENS_8epilogue10collective6detail29Sm90TmaWarpSpecializedAdapterINS1G_15DefaultEpilogueISJ_SK_SK_NS1F_6thread17LinearCombinationISJ_Li1EffLNS1K_9ScaleType4KindE0ELNS_15FloatRoundStyleE2ESJ_EENS1_15EpilogueDefaultEEEEEvvEEEEvNT_6ParamsE,@function
        .size           _ZN7cutlass13device_kernelINS_4gemm6kernel13GemmUniversalIN4cute5tupleIJiiiiEEENS1_10collective13CollectiveMmaINS1_34MainloopSm90TmaGmmaWarpSpecializedILi7ENS5_IJNS4_1CILi2EEENSA_ILi1EEESC_EEENS1_35KernelTmaWarpSpecializedCooperativeEEENS5_IJNSA_ILi128EEESG_NSA_ILi64EEEEEENS_10bfloat16_tENS5_IJlSC_lEEESJ_SK_NS4_8TiledMMAINS4_8MMA_AtomIJNS4_4SM904GMMA28MMA_64x128x16_F32BF16BF16_SSILNSO_5MajorE0ELSQ_0ELNSO_7ScaleInE1ELSR_1EEEEEENS4_6LayoutISD_NS5_IJSC_NSA_ILi0EEESV_EEEEENS5_IJNS4_10UnderscoreESY_SY_EEEEENS4_13SM90_TMA_LOADENS4_14ComposedLayoutINS4_7SwizzleILi3ELi4ELi3EEENS4_18smem_ptr_flag_bitsILi16EEENSU_INS5_IJNSA_ILi8EEESH_EEENS5_IJSH_SC_EEEEEEEvNS4_8identityENS4_23SM90_TMA_LOAD_MULTICASTES1B_vS1C_EENS_8epilogue10collective6detail29Sm90TmaWarpSpecializedAdapterINS1G_15DefaultEpilogueISJ_SK_SK_NS1F_6thread17LinearCombinationISJ_Li1EffLNS1K_9ScaleType4KindE0ELNS_15FloatRoundStyleE2ESJ_EENS1_15EpilogueDefaultEEEEEvvEEEEvNT_6ParamsE,(.L_x_205 - _ZN7cutlass13device_kernelINS_4gemm6kernel13GemmUniversalIN4cute5tupleIJiiiiEEENS1_10collective13CollectiveMmaINS1_34MainloopSm90TmaGmmaWarpSpecializedILi7ENS5_IJNS4_1CILi2EEENSA_ILi1EEESC_EEENS1_35KernelTmaWarpSpecializedCooperativeEEENS5_IJNSA_ILi128EEESG_NSA_ILi64EEEEEENS_10bfloat16_tENS5_IJlSC_lEEESJ_SK_NS4_8TiledMMAINS4_8MMA_AtomIJNS4_4SM904GMMA28MMA_64x128x16_F32BF16BF16_SSILNSO_5MajorE0ELSQ_0ELNSO_7ScaleInE1ELSR_1EEEEEENS4_6LayoutISD_NS5_IJSC_NSA_ILi0EEESV_EEEEENS5_IJNS4_10UnderscoreESY_SY_EEEEENS4_13SM90_TMA_LOADENS4_14ComposedLayoutINS4_7SwizzleILi3ELi4ELi3EEENS4_18smem_ptr_flag_bitsILi16EEENSU_INS5_IJNSA_ILi8EEESH_EEENS5_IJSH_SC_EEEEEEEvNS4_8identityENS4_23SM90_TMA_LOAD_MULTICASTES1B_vS1C_EENS_8epilogue10collective6detail29Sm90TmaWarpSpecializedAdapterINS1G_15DefaultEpilogueISJ_SK_SK_NS1F_6thread17LinearCombinationISJ_Li1EffLNS1K_9ScaleType4KindE0ELNS_15FloatRoundStyleE2ESJ_EENS1_15EpilogueDefaultEEEEEvvEEEEvNT_6ParamsE)
        .other          _ZN7cutlass13device_kernelINS_4gemm6kernel13GemmUniversalIN4cute5tupleIJiiiiEEENS1_10collective13CollectiveMmaINS1_34MainloopSm90TmaGmmaWarpSpecializedILi7ENS5_IJNS4_1CILi2EEENSA_ILi1EEESC_EEENS1_35KernelTmaWarpSpecializedCooperativeEEENS5_IJNSA_ILi128EEESG_NSA_ILi64EEEEEENS_10bfloat16_tENS5_IJlSC_lEEESJ_SK_NS4_8TiledMMAINS4_8MMA_AtomIJNS4_4SM904GMMA28MMA_64x128x16_F32BF16BF16_SSILNSO_5MajorE0ELSQ_0ELNSO_7ScaleInE1ELSR_1EEEEEENS4_6LayoutISD_NS5_IJSC_NSA_ILi0EEESV_EEEEENS5_IJNS4_10UnderscoreESY_SY_EEEEENS4_13SM90_TMA_LOADENS4_14ComposedLayoutINS4_7SwizzleILi3ELi4ELi3EEENS4_18smem_ptr_flag_bitsILi16EEENSU_INS5_IJNSA_ILi8EEESH_EEENS5_IJSH_SC_EEEEEEEvNS4_8identityENS4_23SM90_TMA_LOAD_MULTICASTES1B_vS1C_EENS_8epilogue10collective6detail29Sm90TmaWarpSpecializedAdapterINS1G_15DefaultEpilogueISJ_SK_SK_NS1F_6thread17LinearCombinationISJ_Li1EffLNS1K_9ScaleType4KindE0ELNS_15FloatRoundStyleE2ESJ_EENS1_15EpilogueDefaultEEEEEvvEEEEvNT_6ParamsE,@"STO_CUDA_ENTRY STV_DEFAULT"
_ZN7cutlass13device_kernelINS_4gemm6kernel13GemmUniversalIN4cute5tupleIJiiiiEEENS1_10collective13CollectiveMmaINS1_34MainloopSm90TmaGmmaWarpSpecializedILi7ENS5_IJNS4_1CILi2EEENSA_ILi1EEESC_EEENS1_35KernelTmaWarpSpecializedCooperativeEEENS5_IJNSA_ILi128EEESG_NSA_ILi64EEEEEENS_10bfloat16_tENS5_IJlSC_lEEESJ_SK_NS4_8TiledMMAINS4_8MMA_AtomIJNS4_4SM904GMMA28MMA_64x128x16_F32BF16BF16_SSILNSO_5MajorE0ELSQ_0ELNSO_7ScaleInE1ELSR_1EEEEEENS4_6LayoutISD_NS5_IJSC_NSA_ILi0EEESV_EEEEENS5_IJNS4_10UnderscoreESY_SY_EEEEENS4_13SM90_TMA_LOADENS4_14ComposedLayoutINS4_7SwizzleILi3ELi4ELi3EEENS4_18smem_ptr_flag_bitsILi16EEENSU_INS5_IJNSA_ILi8EEESH_EEENS5_IJSH_SC_EEEEEEEvNS4_8identityENS4_23SM90_TMA_LOAD_MULTICASTES1B_vS1C_EENS_8epilogue10collective6detail29Sm90TmaWarpSpecializedAdapterINS1G_15DefaultEpilogueISJ_SK_SK_NS1F_6thread17LinearCombinationISJ_Li1EffLNS1K_9ScaleType4KindE0ELNS_15FloatRoundStyleE2ESJ_EENS1_15EpilogueDefaultEEEEEvvEEEEvNT_6ParamsE:
[----:B------:R-:W0:Y:S01]  /*0000*/  LDC R1, c[0x0][0x28] ;  /* 0x00000a00ff017b82 */ /* 0x000e220000000800 */
[----:B------:R-:W1:Y:S01]  /*0010*/  S2R R95, SR_TID.X ;  /* 0x00000000005f7919 */ /* 0x000e620000002100 */
[----:B------:R-:W-:Y:S01]  /*0020*/  ELECT P0, URZ, PT ;  /* 0x00000000003f782f */ /* 0x000fe20003800000 */
[----:B------:R-:W-:Y:S01]  /*0030*/  BSSY B0, `(.L_x_0) ;  /* 0x000000f000007945 */ /* 0x000fe20003800000 */
[--C-:B-1----:R-:W-:Y:S02]  /*0040*/  SHF.R.U32.HI R0, RZ, 0x5, R95.reuse ;  /* 0x00000005ff007819 */ /* 0x102fe4000001165f */
[----:B------:R-:W-:-:S03]  /*0050*/  SHF.R.U32.HI R7, RZ, 0x7, R95 ;  /* 0x00000007ff077819 */ /* 0x000fc6000001165f */
[----:B------:R-:W1:Y:S04]  /*0060*/  SHFL.IDX PT, R3, R0, RZ, 0x1f ;  /* 0x00001fff00037589 */ /* 0x000e6800000e0000 */
[----:B------:R2:W3:Y:S01]  /*0070*/  SHFL.IDX PT, R2, R7, RZ, 0x1f ;  /* 0x00001fff07027589 */ /* 0x0004e200000e0000 */
[----:B-1----:R-:W-:-:S13]  /*0080*/  ISETP.NE.OR P0, PT, R3, RZ, !P0 ;  /* 0x000000ff0300720c */ /* 0x002fda0004705670 */
[----:B0-23--:R-:W-:Y:S05]  /*0090*/  @P0 BRA `(.L_x_1) ;  /* 0x0000000000200947 */ /* 0x00dfea0003800000 */
[----:B------:R-:W-:Y:S02]  /*00a0*/  ULDC.64 UR4, c[0x0][0x198] ;  /* 0x0000660000047ab9 */ /* 0x000fe40000000a00 */
[----:B------:R-:W-:Y:S02]  /*00b0*/  UIADD3 UR6, UP0, UR4, 0xf0, URZ ;  /* 0x000000f004067890 */ /* 0x000fe4000ff1e03f */
[----:B------:R-:W-:Y:S02]  /*00c0*/  UIADD3 UR4, UP1, UR4, 0x1f0, URZ ;  /* 0x000001f004047890 */ /* 0x000fe4000ff3e03f */
[----:B------:R-:W-:Y:S02]  /*00d0*/  UIADD3.X UR7, URZ, UR5, URZ, UP0, !UPT ;  /* 0x000000053f077290 */ /* 0x000fe400087fe43f */
[----:B------:R-:W-:-:S07]  /*00e0*/  UIADD3.X UR5, URZ, UR5, URZ, UP1, !UPT ;  /* 0x000000053f057290 */ /* 0x000fce0008ffe43f */
[----:B------:R0:W-:Y:S02]  /*00f0*/  UTMACCTL.PF [UR6] ;  /* 0x00000000060079b9 */ /* 0x0001e40008040000 */
[----:B------:R0:W-:Y:S02]  /*0100*/  UTMACCTL.PF [UR4] ;  /* 0x00000000040079b9 */ /* 0x0001e40008040000 */
[----:B0-----:R-:W-:Y:S01]  /*0110*/  NOP ;  /* 0x0000000000007918 */ /* 0x001fe20000000000 */
.L_x_1:
[----:B------:R-:W-:Y:S05]  /*0120*/  BSYNC B0 ;  /* 0x0000000000007941 */ /* 0x000fea0003800000 */
.L_x_0:
[----:B------:R-:W0:Y:S02]  /*0130*/  SHFL.IDX PT, R5, R0, RZ, 0x1f ;  /* 0x00001fff00057589 */ /* 0x000e2400000e0000 */
[----:B0-----:R-:W-:-:S13]  /*0140*/  ISETP.NE.AND P0, PT, R5, RZ, PT ;  /* 0x000000ff0500720c */ /* 0x001fda0003f05270 */
[----:B------:R-:W-:Y:S05]  /*0150*/  @P0 BRA `(.L_x_2) ;  /* 0x0000000000700947 */ /* 0x000fea0003800000 */
[----:B------:R-:W0:Y:S01]  /*0160*/  S2UR UR8, SR_CgaCtaId ;  /* 0x00000000000879c3 */ /* 0x000e220000008800 */
[----:B------:R-:W-:Y:S01]  /*0170*/  UMOV UR4, 0x400 ;  /* 0x0000040000047882 */ /* 0x000fe20000000000 */
[----:B------:R-:W-:Y:S01]  /*0180*/  UMOV UR5, 0x1 ;  /* 0x0000000100057882 */ /* 0x000fe20000000000 */
[----:B------:R-:W-:Y:S01]  /*0190*/  UMOV UR6, 0x4 ;  /* 0x0000000400067882 */ /* 0x000fe20000000000 */
[----:B------:R-:W-:Y:S01]  /*01a0*/  ELECT P0, URZ, PT ;  /* 0x00000000003f782f */ /* 0x000fe20003800000 */
[----:B------:R-:W-:-:S04]  /*01b0*/  UIADD3 UR6, -UR6, 0x100000, URZ ;  /* 0x0010000006067890 */ /* 0x000fc8000fffe13f */
[----:B------:R-:W-:Y:S02]  /*01c0*/  USHF.L.U32 UR7, UR6, 0xb, URZ ;  /* 0x0000000b06077899 */ /* 0x000fe4000800063f */
[----:B------:R-:W-:Y:S02]  /*01d0*/  USHF.L.U32 UR6, UR6, 0x1, URZ ;  /* 0x0000000106067899 */ /* 0x000fe4000800063f */
[----:B0-----:R-:W-:Y:S02]  /*01e0*/  ULEA UR8, UR8, UR4, 0x18 ;  /* 0x0000000408087291 */ /* 0x001fe4000f8ec03f */
[----:B------:R-:W-:-:S04]  /*01f0*/  UIADD3 UR4, -UR5, 0x100000, URZ ;  /* 0x0010000005047890 */ /* 0x000fc8000fffe13f */
[----:B------:R-:W-:Y:S02]  /*0200*/  USHF.L.U32 UR5, UR4, 0xb, URZ ;  /* 0x0000000b04057899 */ /* 0x000fe4000800063f */
[----:B------:R-:W-:Y:S01]  /*0210*/  USHF.L.U32 UR4, UR4, 0x1, URZ ;  /* 0x0000000104047899 */ /* 0x000fe2000800063f */
[----:B------:R-:W0:Y:S11]  /*0220*/  FENCE.VIEW.ASYNC.S ;  /* 0x00000000000073c6 */ /* 0x000e360000000000 */
[----:B0-----:R0:W1:Y:S01]  /*0230*/  SYNCS.EXCH.64 URZ, [UR8], UR4 ;  /* 0x00000004083f75b2 */ /* 0x0010620008000100 */
[----:B------:R0:W2:Y:S01]  /*0240*/  SYNCS.EXCH.64 URZ, [UR8+0x38], UR6 ;  /* 0x00003806083f75b2 */ /* 0x0000a20008000100 */
[----:B------:R0:W3:Y:S01]  /*0250*/  SYNCS.EXCH.64 URZ, [UR8+0x8], UR4 ;  /* 0x00000804083f75b2 */ /* 0x0000e20008000100 */
[----:B------:R0:W4:Y:S01]  /*0260*/  SYNCS.EXCH.64 URZ, [UR8+0x40], UR6 ;  /* 0x00004006083f75b2 */ /* 0x0001220008000100 */
[----:B------:R0:W0:Y:S01]  /*0270*/  SYNCS.EXCH.64 URZ, [UR8+0x10], UR4 ;  /* 0x00001004083f75b2 */ /* 0x0000220008000100 */
        /* <DEDUP_REMOVED lines=9> */
[----:B------:R-:W-:Y:S01]  /*0310*/  NOP ;  /* 0x0000000000007918 */ /* 0x000fe20000000000 */
.L_x_2:
[----:B------:R-:W-:Y:S01]  /*0320*/  SHF.R.S32.HI R4, RZ, 0x1f, R95 ;  /* 0x0000001fff047819 */ /* 0x000fe2000001145f */
[----:B------:R-:W5:Y:S01]  /*0330*/  SHFL.IDX PT, R0, R0, RZ, 0x1f ;  /* 0x00001fff00007589 */ /* 0x000f6200000e0000 */
[----:B0-----:R-:W0:Y:S01]  /*0340*/  S2UR UR8, SR_CTAID.X ;  /* 0x00000000000879c3 */ /* 0x001e220000002500 */
[----:B------:R-:W-:Y:S02]  /*0350*/  ELECT P0, URZ, PT ;  /* 0x00000000003f782f */ /* 0x000fe40003800000 */
[----:B------:R-:W-:Y:S01]  /*0360*/  LEA.HI R4, R4, R95, RZ, 0x7 ;  /* 0x0000005f04047211 */ /* 0x000fe200078f38ff */
[----:B------:R-:W-:Y:S01]  /*0370*/  ULDC UR4, c[0x0][0x150] ;  /* 0x0000540000047ab9 */ /* 0x000fe20000000800 */
[----:B------:R-:W-:Y:S01]  /*0380*/  SHF.R.S32.HI R6, RZ, 0x1f, R5 ;  /* 0x0000001fff067819 */ /* 0x000fe20000011405 */
[----:B------:R-:W-:Y:S01]  /*0390*/  NOP ;  /* 0x0000000000007918 */ /* 0x000fe20000000000 */
[----:B------:R-:W-:Y:S01]  /*03a0*/  LOP3.LUT R4, R4, 0xffffff80, RZ, 0xc0, !PT ;  /* 0xffffff8004047812 */ /* 0x000fe200078ec0ff */
[----:B------:R-:W-:Y:S01]  /*03b0*/  NOP ;  /* 0x0000000000007918 */ /* 0x000fe20000000000 */
[----:B------:R-:W-:Y:S01]  /*03c0*/  LEA.HI R6, R6, R5, RZ, 0x2 ;  /* 0x0000000506067211 */ /* 0x000fe200078f10ff */
[----:B------:R-:W1:Y:S01]  /*03d0*/  LDC R11, c[0x0][0x144] ;  /* 0x00005100ff0b7b82 */ /* 0x000e620000000800 */
[----:B------:R-:W-:Y:S01]  /*03e0*/  IMAD.MOV.U32 R22, RZ, RZ, 0x1 ;  /* 0x00000001ff167424 */ /* 0x000fe200078e00ff */
[----:B------:R-:W-:Y:S01]  /*03f0*/  ISETP.NE.AND P3, PT, R2, RZ, PT ;  /* 0x000000ff0200720c */ /* 0x000fe20003f65270 */
[----:B------:R-:W-:Y:S01]  /*0400*/  IMAD.IADD R8, R95, 0x1, -R4 ;  /* 0x000000015f087824 */ /* 0x000fe200078e0a04 */
[----:B------:R-:W-:Y:S01]  /*0410*/  LOP3.LUT R6, R6, 0x3ffffffc, RZ, 0xc0, !PT ;  /* 0x3ffffffc06067812 */ /* 0x000fe200078ec0ff */
[----:B------:R-:W2:Y:S03]  /*0420*/  S2R R4, SR_CTAID.Y ;  /* 0x0000000000047919 */ /* 0x000ea60000002600 */
[----:B------:R-:W-:Y:S01]  /*0430*/  SHF.R.S32.HI R9, RZ, 0x1f, R8 ;  /* 0x0000001fff097819 */ /* 0x000fe20000011408 */
[----:B------:R-:W-:Y:S01]  /*0440*/  IMAD.IADD R6, R5, 0x1, -R6 ;  /* 0x0000000105067824 */ /* 0x000fe200078e0a06 */
[----:B------:R-:W3:Y:S02]  /*0450*/  LDC R13, c[0x0][0x140] ;  /* 0x00005000ff0d7b82 */ /* 0x000ee40000000800 */
[----:B------:R-:W-:-:S02]  /*0460*/  LEA.HI R9, R9, R8, RZ, 0x3 ;  /* 0x0000000809097211 */ /* 0x000fc400078f18ff */
[----:B-----5:R-:W-:Y:S02]  /*0470*/  ISETP.NE.OR P0, PT, R0, RZ, !P0 ;  /* 0x000000ff0000720c */ /* 0x020fe40004705670 */
[--C-:B------:R-:W-:Y:S02]  /*0480*/  SHF.R.S32.HI R0, RZ, 0x3, R9.reuse ;  /* 0x00000003ff007819 */ /* 0x100fe40000011409 */
[----:B0-----:R-:W-:Y:S02]  /*0490*/  I2FP.F32.U32 R10, UR8 ;  /* 0x00000008000a7c45 */ /* 0x001fe40008201000 */
[----:B------:R-:W-:-:S03]  /*04a0*/  SHF.R.S32.HI R9, RZ, 0x1f, R9 ;  /* 0x0000001fff097819 */ /* 0x000fc60000011409 */
[----:B------:R-:W-:Y:S01]  /*04b0*/  FMUL R10, R10, UR4 ;  /* 0x000000040a0a7c20 */ /* 0x000fe20008400000 */
[----:B------:R-:W-:Y:S01]  /*04c0*/  LEA.HI R9, R9, R0, RZ, 0x2 ;  /* 0x0000000009097211 */ /* 0x000fe200078f10ff */
[----:B------:R-:W-:Y:S02]  /*04d0*/  ULDC UR4, c[0x0][0x154] ;  /* 0x0000550000047ab9 */ /* 0x000fe40000000800 */
[----:B------:R-:W-:Y:S01]  /*04e0*/  VOTEU.ALL UP0, P0 ;  /* 0x00000000003f7886 */ /* 0x000fe20000000000 */
[----:B------:R-:W-:Y:S01]  /*04f0*/  LOP3.LUT R9, R9, 0xfffffffc, RZ, 0xc0, !PT ;  /* 0xfffffffc09097812 */ /* 0x000fe200078ec0ff */
[----:B------:R-:W0:Y:S01]  /*0500*/  F2I.U32.TRUNC.NTZ R10, R10 ;  /* 0x0000000a000a7305 */ /* 0x000e22000020f000 */
[----:B------:R-:W-:Y:S02]  /*0510*/  VOTEU.ALL UP1, P0 ;  /* 0x00000000003f7886 */ /* 0x000fe40000020000 */
[----:B------:R-:W5:Y:S01]  /*0520*/  @!UP0 S2UR UR7, SR_CgaCtaId ;  /* 0x00000000000789c3 */ /* 0x000f620000008800 */
[----:B------:R-:W-:Y:S01]  /*0530*/  IMAD.IADD R9, R0, 0x1, -R9 ;  /* 0x0000000100097824 */ /* 0x000fe200078e0a09 */
[----:B------:R-:W-:Y:S01]  /*0540*/  SHF.R.S32.HI R0, RZ, 0x1f, R3 ;  /* 0x0000001fff007819 */ /* 0x000fe20000011403 */
[----:B------:R-:W-:Y:S01]  /*0550*/  @!UP0 UMOV UR6, 0x400 ;  /* 0x0000040000068882 */ /* 0x000fe20000000000 */
[----:B---3--:R-:W-:Y:S01]  /*0560*/  ISETP.EQ.U32.AND P2, PT, R13, 0x1, PT ;  /* 0x000000010d00780c */ /* 0x008fe20003f42070 */
[----:B------:R-:W-:Y:S01]  /*0570*/  IMAD R19, R6, 0x4, R9 ;  /* 0x0000000406137824 */ /* 0x000fe200078e0209 */
[----:B--2---:R-:W-:-:S02]  /*0580*/  I2FP.F32.U32 R12, R4 ;  /* 0x00000004000c7245 */ /* 0x004fc40000201000 */
[----:B------:R-:W2:Y:S01]  /*0590*/  LDC R9, c[0x0][0x148] ;  /* 0x00005200ff097b82 */ /* 0x000ea20000000800 */
[----:B------:R-:W-:Y:S02]  /*05a0*/  LEA.HI R0, R0, R3, RZ, 0x2 ;  /* 0x0000000300007211 */ /* 0x000fe400078f10ff */
[----:B------:R-:W-:Y:S01]  /*05b0*/  LEA.HI R6, R19, R19, RZ, 0x1 ;  /* 0x0000001313067211 */ /* 0x000fe200078f08ff */
[----:B0-----:R-:W-:Y:S02]  /*05c0*/  IMAD.MOV R14, RZ, RZ, -R10 ;  /* 0x000000ffff0e7224 */ /* 0x001fe400078e0a0a */
[----:B------:R-:W-:Y:S01]  /*05d0*/  FMUL R12, R12, UR4 ;  /* 0x000000040c0c7c20 */ /* 0x000fe20008400000 */
[----:B------:R-:W-:Y:S01]  /*05e0*/  LOP3.LUT R0, R0, 0xfffffffc, RZ, 0xc0, !PT ;  /* 0xfffffffc00007812 */ /* 0x000fe200078ec0ff */
[----:B------:R-:W-:Y:S01]  /*05f0*/  UMOV UR4, 0x20 ;  /* 0x0000002000047882 */ /* 0x000fe20000000000 */
[----:B------:R-:W-:Y:S01]  /*0600*/  LOP3.LUT R10, R6, 0xfffffffe, RZ, 0xc0, !PT ;  /* 0xfffffffe060a7812 */ /* 0x000fe200078ec0ff */
[----:B-1----:R-:W-:Y:S01]  /*0610*/  IMAD R6, R11, R14, UR8 ;  /* 0x000000080b067e24 */ /* 0x002fe2000f8e020e */
[----:B------:R-:W-:-:S04]  /*0620*/  @!UP0 UIADD3 UR4, -UR4, 0x100000, URZ ;  /* 0x0010000004048890 */ /* 0x000fc8000fffe13f */
[----:B------:R-:W-:Y:S02]  /*0630*/  @!UP0 USHF.L.U32 UR5, UR4, 0xb, URZ ;  /* 0x0000000b04058899 */ /* 0x000fe4000800063f */
[----:B------:R-:W-:Y:S01]  /*0640*/  @!UP0 USHF.L.U32 UR4, UR4, 0x1, URZ ;  /* 0x0000000104048899 */ /* 0x000fe2000800063f */
[----:B------:R-:W0:Y:S01]  /*0650*/  F2I.U32.TRUNC.NTZ R12, R12 ;  /* 0x0000000c000c7305 */ /* 0x000e22000020f000 */
[----:B------:R-:W-:Y:S02]  /*0660*/  IMAD.IADD R3, R3, 0x1, -R0 ;  /* 0x0000000103037824 */ /* 0x000fe400078e0a00 */
[C---:B------:R-:W-:Y:S02]  /*0670*/  IMAD.IADD R11, R19.reuse, 0x1, -R10 ;  /* 0x00000001130b7824 */ /* 0x040fe400078e0a0a */
[----:B------:R-:W-:Y:S01]  /*0680*/  IMAD.SHL.U32 R10, R19, 0x4, RZ ;  /* 0x00000004130a7824 */ /* 0x000fe200078e00ff */
[----:B-----5:R-:W-:Y:S01]  /*0690*/  @!UP0 ULEA UR6, UR7, UR6, 0x18 ;  /* 0x0000000607068291 */ /* 0x020fe2000f8ec03f */
[----:B------:R-:W-:Y:S01]  /*06a0*/  ISETP.NE.AND P1, PT, R3, 0x3, PT ;  /* 0x000000030300780c */ /* 0x000fe20003f25270 */
[----:B------:R-:W-:Y:S01]  /*06b0*/  VOTEU.ALL UP0, P0 ;  /* 0x00000000003f7886 */ /* 0x000fe20000000000 */
[----:B------:R-:W-:-:S02]  /*06c0*/  ISETP.NE.AND P4, PT, R11, R6, PT ;  /* 0x000000060b00720c */ /* 0x000fc40003f85270 */
[----:B------:R-:W-:Y:S02]  /*06d0*/  LOP3.LUT R19, R19, 0xc, R10, 0x78, !PT ;  /* 0x0000000c13137812 */ /* 0x000fe400078e780a */
[----:B------:R-:W-:Y:S01]  /*06e0*/  LOP3.LUT P0, RZ, R8, 0x7, RZ, 0xc0, !PT ;  /* 0x0000000708ff7812 */ /* 0x000fe2000780c0ff */
[C---:B------:R-:W-:Y:S01]  /*06f0*/  VIADD R8, R2.reuse, 0xffffffff ;  /* 0xffffffff02087836 */ /* 0x040fe20000000000 */
[----:B------:R-:W-:Y:S01]  /*0700*/  ISETP.EQ.OR P1, PT, R3, RZ, !P1 ;  /* 0x000000ff0300720c */ /* 0x000fe20004f22670 */
[----:B0-----:R-:W-:Y:S01]  /*0710*/  IMAD.MOV R23, RZ, RZ, -R12 ;  /* 0x000000ffff177224 */ /* 0x001fe200078e0a0c */
[----:B------:R-:W-:Y:S01]  /*0720*/  ISETP.LT.U32.AND P0, PT, R19, 0x2, !P0 ;  /* 0x000000021300780c */ /* 0x000fe20004701070 */
[----:B------:R-:W0:Y:S02]  /*0730*/  FENCE.VIEW.ASYNC.S ;  /* 0x00000000000073c6 */ /* 0x000e240000000000 */
[----:B0-----:R0:W1:Y:S01]  /*0740*/  @!UP0 SYNCS.EXCH.64 URZ, [UR6+0x80], UR4 ;  /* 0x00008004063f85b2 */ /* 0x0010620008000100 */
[----:B------:R-:W-:Y:S01]  /*0750*/  ISETP.EQ.AND P1, PT, R2, RZ, P1 ;  /* 0x000000ff0200720c */ /* 0x000fe20000f22270 */
[----:B--2---:R-:W-:Y:S01]  /*0760*/  IMAD R11, R9, R23, R4 ;  /* 0x00000017090b7224 */ /* 0x004fe200078e0204 */
[----:B------:R-:W-:-:S02]  /*0770*/  ISETP.GE.U32.AND P6, PT, R8, 0x2, PT ;  /* 0x000000020800780c */ /* 0x000fc40003fc6070 */
[----:B------:R-:W-:Y:S02]  /*0780*/  @P4 LEA.HI R0, R19, R19, RZ, 0x1 ;  /* 0x0000001313004211 */ /* 0x000fe400078f08ff */
[----:B------:R-:W-:Y:S02]  /*0790*/  SEL R18, RZ, 0x1, !P1 ;  /* 0x00000001ff127807 */ /* 0x000fe40004800000 */
[----:B------:R-:W-:Y:S02]  /*07a0*/  @P4 SHF.R.S32.HI R0, RZ, 0x1, R0 ;  /* 0x00000001ff004819 */ /* 0x000fe40000011400 */
[----:B------:R-:W-:Y:S02]  /*07b0*/  SEL R18, R18, 0x2, P6 ;  /* 0x0000000212127807 */ /* 0x000fe40003000000 */
[----:B------:R-:W-:Y:S02]  /*07c0*/  @P4 ISETP.NE.AND P5, PT, R0, R11, PT ;  /* 0x0000000b0000420c */ /* 0x000fe40003fa5270 */
[----:B------:R-:W-:Y:S01]  /*07d0*/  SEL R11, RZ, 0x1, !P0 ;  /* 0x00000001ff0b7807 */ /* 0x000fe20004000000 */
[----:B------:R0:W2:Y:S01]  /*07e0*/  @!UP1 SYNCS.EXCH.64 URZ, [UR6+0x88], UR4 ;  /* 0x00008804063f95b2 */ /* 0x0000a20008000100 */
[----:B------:R-:W-:Y:S01]  /*07f0*/  @P4 SEL R22, RZ, 0x1, P5 ;  /* 0x00000001ff164807 */ /* 0x000fe20002800000 */
[----:B------:R-:W-:Y:S01]  /*0800*/  NOP ;  /* 0x0000000000007918 */ /* 0x000fe20000000000 */
[----:B------:R-:W-:-:S02]  /*0810*/  LOP3.LUT R0, R95, 0x7f, RZ, 0xc0, !PT ;  /* 0x0000007f5f007812 */ /* 0x000fc400078ec0ff */
[----:B------:R-:W-:Y:S01]  /*0820*/  LOP3.LUT R22, R22, R11, RZ, 0xc0, !PT ;  /* 0x0000000b16167212 */ /* 0x000fe200078ec0ff */
[----:B01----:R-:W-:Y:S06]  /*0830*/  @!P2 BRA `(.L_x_3) ;  /* 0x000000000008a947 */ /* 0x003fec0003800000 */
[----:B--2-4-:R-:W-:Y:S01]  /*0840*/  UCGABAR_ARV ;  /* 0x00000000000079c7 */ /* 0x014fe20008000000 */
[----:B------:R-:W-:Y:S05]  /*0850*/  BRA `(.L_x_4) ;  /* 0x0000000000047947 */ /* 0x000fea0003800000 */
.L_x_3:
[----:B--2-4-:R-:W-:Y:S01]  /*0860*/  NOP ;  /* 0x0000000000007918 */ /* 0x014fe20000000000 */
.L_x_4:
[----:B------:R-:W0:Y:S01]  /*0870*/  LDC R2, c[0x0][0x65c] ;  /* 0x00019700ff027b82 */ /* 0x000e220000000800 */
[----:B------:R-:W-:Y:S02]  /*0880*/  IMAD.U32 R10, RZ, RZ, UR8 ;  /* 0x00000008ff0a7e24 */ /* 0x000fe4000f8e00ff */
[----:B------:R-:W-:Y:S01]  /*0890*/  IMAD.MOV.U32 R11, RZ, RZ, RZ ;  /* 0x000000ffff0b7224 */ /* 0x000fe200078e00ff */
[----:B0-----:R-:W-:-:S04]  /*08a0*/  ISETP.NE.AND P1, PT, R2, 0x1, PT ;  /* 0x000000010200780c */ /* 0x001fc80003f25270 */
[----:B------:R-:W-:-:S09]  /*08b0*/  P2R R5, PR, RZ, 0x2 ;  /* 0x00000002ff057803 */ /* 0x000fd20000000000 */
[----:B------:R-:W0:Y:S01]  /*08c0*/  @P1 LDC R17, c[0x0][0x10] ;  /* 0x00000400ff111b82 */ /* 0x000e220000000800 */
[----:B------:R-:W-:Y:S02]  /*08d0*/  @P1 IMAD.MOV.U32 R5, RZ, RZ, RZ ;  /* 0x000000ffff051224 */ /* 0x000fe400078e00ff */
[----:B------:R-:W-:-:S05]  /*08e0*/  @P1 IMAD.MOV.U32 R15, RZ, RZ, RZ ;  /* 0x000000ffff0f1224 */ /* 0x000fca00078e00ff */
[----:B------:R-:W1:Y:S01]  /*08f0*/  @!P1 LDC R13, c[0x0][0xc] ;  /* 0x00000300ff0d9b82 */ /* 0x000e620000000800 */
[----:B------:R-:W-:Y:S01]  /*0900*/  ULDC UR4, c[0x0][0xc] ;  /* 0x0000030000047ab9 */ /* 0x000fe20000000800 */
[----:B------:R-:W-:Y:S01]  /*0910*/  ULDC UR5, c[0x0][0x10] ;  /* 0x0000040000057ab9 */ /* 0x000fe20000000800 */
[----:B------:R-:W-:Y:S01]  /*0920*/  ULDC UR6, c[0x0][0x14] ;  /* 0x0000050000067ab9 */ /* 0x000fe20000000800 */
[----:B------:R-:W-:-:S04]  /*0930*/  UIMAD.WIDE.U32 UR4, UR4, UR5, URZ ;  /* 0x00000005040472a5 */ /* 0x000fc8000f8e003f */
[----:B------:R-:W-:Y:S02]  /*0940*/  UIMAD.WIDE.U32 UR36, UR4, UR6, URZ ;  /* 0x00000006042472a5 */ /* 0x000fe4000f8e003f */
[----:B------:R-:W-:-:S04]  /*0950*/  UIMAD UR42, UR5, UR6, URZ ;  /* 0x00000006052a72a4 */ /* 0x000fc8000f8e023f */
[----:B------:R-:W-:Y:S01]  /*0960*/  UIADD3 UR42, UR37, UR42, URZ ;  /* 0x0000002a252a7290 */ /* 0x000fe2000fffe03f */
[----:B0-----:R-:W-:-:S04]  /*0970*/  @P1 IMAD.WIDE.U32 R16, R17, UR8, R4 ;  /* 0x0000000811101c25 */ /* 0x001fc8000f8e0004 */
[----:B------:R-:W-:Y:S02]  /*0980*/  @P1 IMAD.IADD R17, R17, 0x1, R15 ;  /* 0x0000000111111824 */ /* 0x000fe400078e020f */
[----:B-1----:R-:W-:-:S04]  /*0990*/  @!P1 IMAD.WIDE.U32 R10, R4, R13, R10 ;  /* 0x0000000d040a9225 */ /* 0x002fc800078e000a */
[----:B------:R-:W-:Y:S02]  /*09a0*/  @!P1 IMAD.MOV.U32 R16, RZ, RZ, R10 ;  /* 0x000000ffff109224 */ /* 0x000fe400078e000a */
[----:B------:R-:W-:Y:S01]  /*09b0*/  @!P1 IMAD.MOV.U32 R17, RZ, RZ, R11 ;  /* 0x000000ffff119224 */ /* 0x000fe200078e000b */
[----:B------:R-:W-:Y:S06]  /*09c0*/  @!P2 BRA `(.L_x_5) ;  /* 0x00000000000ca947 */ /* 0x000fec0003800000 */
[----:B------:R-:W-:Y:S01]  /*09d0*/  UCGABAR_WAIT ;  /* 0x0000000000007dc7 */ /* 0x000fe20008000000 */
[----:B------:R-:W-:Y:S01]  /*09e0*/  CCTL.IVALL ;  /* 0x00000000ff00798f */ /* 0x000fe20002000000 */
[----:B------:R-:W-:Y:S05]  /*09f0*/  BRA `(.L_x_6) ;  /* 0x0000000000047947 */ /* 0x000fea0003800000 */
.L_x_5:
[----:B------:R-:W-:Y:S06]  /*0a00*/  BAR.SYNC.DEFER_BLOCKING 0x0 ;  /* 0x0000000000007b1d */ /* 0x000fec0000010000 */
.L_x_6:
[----:B------:R-:W-:Y:S05]  /*0a10*/  @!P3 BRA `(.L_x_7) ;  /* 0x0000005c00c4b947 */ /* 0x000fea0003800000 */
[----:B------:R-:W-:-:S13]  /*0a20*/  ISETP.GT.U32.AND P0, PT, R8, 0x1, PT ;  /* 0x000000010800780c */ /* 0x000fda0003f04070 */
[----:B------:R-:W-:Y:S05]  /*0a30*/  @P0 EXIT ;  /* 0x000000000000094d */ /* 0x000fea0003800000 */
[----:B------:R-:W-:Y:S01]  /*0a40*/  ULDC.64 UR4, c[0x0][0x650] ;  /* 0x0001940000047ab9 */ /* 0x000fe20000000a00 */
[----:B------:R-:W-:Y:S01]  /*0a50*/  PRMT R3, RZ, 0x7610, R3 ;  /* 0x00007610ff037816 */ /* 0x000fe20000000003 */
[----:B------:R-:W-:Y:S01]  /*0a60*/  IMAD.MOV.U32 R103, RZ, RZ, -0x1 ;  /* 0xffffffffff677424 */ /* 0x000fe200078e00ff */
[----:B------:R-:W-:Y:S01]  /*0a70*/  ISETP.GE.U32.AND P0, PT, R16, UR4, PT ;  /* 0x0000000410007c0c */ /* 0x000fe2000bf06070 */
[----:B------:R-:W-:Y:S02]  /*0a80*/  IMAD.MOV.U32 R100, RZ, RZ, -0x1 ;  /* 0xffffffffff647424 */ /* 0x000fe400078e00ff */
[----:B------:R-:W-:Y:S01]  /*0a90*/  IMAD.MOV.U32 R101, RZ, RZ, -0x1 ;  /* 0xffffffffff657424 */ /* 0x000fe200078e00ff */
[----:B------:R-:W-:-:S13]  /*0aa0*/  ISETP.GE.U32.AND.EX P0, PT, R17, UR5, PT, P0 ;  /* 0x0000000511007c0c */ /* 0x000fda000bf06100 */
[----:B------:R-:W-:Y:S05]  /*0ab0*/  @P0 BRA `(.L_x_8) ;  /* 0x0000000400280947 */ /* 0x000fea0003800000 */
[----:B------:R-:W0:Y:S01]  /*0ac0*/  LDC.64 R24, c[0x0][0x628] ;  /* 0x00018a00ff187b82 */ /* 0x000e220000000a00 */
[----:B------:R-:W-:Y:S02]  /*0ad0*/  IMAD.MOV.U32 R10, RZ, RZ, R16 ;  /* 0x000000ffff0a7224 */ /* 0x000fe400078e0010 */
[----:B------:R-:W-:-:S05]  /*0ae0*/  IMAD.MOV.U32 R11, RZ, RZ, R17 ;  /* 0x000000ffff0b7224 */ /* 0x000fca00078e0011 */
[----:B------:R-:W1:Y:S08]  /*0af0*/  LDC R8, c[0x0][0x630] ;  /* 0x00018c00ff087b82 */ /* 0x000e700000000800 */
[----:B------:R-:W2:Y:S01]  /*0b00*/  LDC.64 R26, c[0x0][0x620] ;  /* 0x00018800ff1a7b82 */ /* 0x000ea20000000a00 */
[----:B0-----:R-:W-:-:S04]  /*0b10*/  ISETP.NE.U32.AND P0, PT, R24, RZ, PT ;  /* 0x000000ff1800720c */ /* 0x001fc80003f05070 */
[----:B------:R-:W-:-:S13]  /*0b20*/  ISETP.NE.AND.EX P0, PT, R25, RZ, PT, P0 ;  /* 0x000000ff1900720c */ /* 0x000fda0003f05300 */
[----:B-12---:R-:W-:Y:S05]  /*0b30*/  @!P0 BRA `(.L_x_9) ;  /* 0x0000000000288947 */ /* 0x006fea0003800000 */
[----:B------:R-:W0:Y:S02]  /*0b40*/  LDC R3, c[0x0][0x634] ;  /* 0x00018d00ff037b82 */ /* 0x000e240000000800 */
[----:B0-----:R-:W-:-:S05]  /*0b50*/  IADD3 R3, P0, R16, R3, RZ ;  /* 0x0000000310037210 */ /* 0x001fca0007f1e0ff */
[----:B------:R-:W-:-:S04]  /*0b60*/  IMAD.X R21, RZ, RZ, R17, P0 ;  /* 0x000000ffff157224 */ /* 0x000fc800000e0611 */
[----:B------:R-:W-:-:S04]  /*0b70*/  IMAD.WIDE.U32 R10, R21, R24, RZ ;  /* 0x00000018150a7225 */ /* 0x000fc800078e00ff */
[----:B------:R-:W-:-:S04]  /*0b80*/  IMAD.WIDE.U32 R12, P0, R3, R25, R10 ;  /* 0x00000019030c7225 */ /* 0x000fc8000780000a */
[----:B------:R-:W-:-:S04]  /*0b90*/  IMAD.WIDE.U32 R10, R3, R24, RZ ;  /* 0x00000018030a7225 */ /* 0x000fc800078e00ff */
[----:B------:R-:W-:Y:S01]  /*0ba0*/  IMAD.X R15, RZ, RZ, RZ, P0 ;  /* 0x000000ffff0f7224 */ /* 0x000fe200000e06ff */
[----:B------:R-:W-:Y:S01]  /*0bb0*/  IADD3 RZ, P0, R11, R12, RZ ;  /* 0x0000000c0bff7210 */ /* 0x000fe20007f1e0ff */
[----:B------:R-:W-:-:S04]  /*0bc0*/  IMAD.MOV.U32 R14, RZ, RZ, R13 ;  /* 0x000000ffff0e7224 */ /* 0x000fc800078e000d */
[----:B------:R-:W-:-:S08]  /*0bd0*/  IMAD.WIDE.U32.X R10, R21, R25, R14, P0 ;  /* 0x00000019150a7225 */ /* 0x000fd000000e040e */
.L_x_9:
[----:B------:R-:W0:Y:S01]  /*0be0*/  LDC.64 R30, c[0x0][0x640] ;  /* 0x00019000ff1e7b82 */ /* 0x000e220000000a00 */
[-CC-:B------:R-:W-:Y:S01]  /*0bf0*/  SHF.R.U64 R101, R10, R8.reuse, R11.reuse ;  /* 0x000000080a657219 */ /* 0x180fe2000000120b */
[----:B------:R-:W-:Y:S01]  /*0c00*/  IMAD R29, R9, R23, R4 ;  /* 0x00000017091d7224 */ /* 0x000fe200078e0204 */
[----:B------:R-:W-:Y:S01]  /*0c10*/  SHF.R.U32.HI R3, RZ, R8, R11 ;  /* 0x00000008ff037219 */ /* 0x000fe2000001160b */
[----:B------:R-:W-:Y:S01]  /*0c20*/  IMAD.MOV.U32 R23, RZ, RZ, 0x1 ;  /* 0x00000001ff177424 */ /* 0x000fe200078e00ff */
[----:B------:R-:W-:-:S03]  /*0c30*/  IADD3 R5, P0, RZ, -R101, RZ ;  /* 0x80000065ff057210 */ /* 0x000fc60007f1e0ff */
[----:B------:R-:W1:Y:S02]  /*0c40*/  LDC R12, c[0x0][0x618] ;  /* 0x00018600ff0c7b82 */ /* 0x000e640000000800 */
[----:B------:R-:W-:Y:S02]  /*0c50*/  IMAD.X R3, RZ, RZ, ~R3, P0 ;  /* 0x000000ffff037224 */ /* 0x000fe400000e0e03 */
[----:B------:R-:W-:-:S04]  /*0c60*/  IMAD.WIDE.U32 R10, R5, R26, R16 ;  /* 0x0000001a050a7225 */ /* 0x000fc800078e0010 */
[----:B------:R-:W2:Y:S01]  /*0c70*/  LDC R20, c[0x0][0x608] ;  /* 0x00018200ff147b82 */ /* 0x000ea20000000800 */
[----:B------:R-:W-:Y:S02]  /*0c80*/  IMAD R8, R3, R26, RZ ;  /* 0x0000001a03087224 */ /* 0x000fe400078e02ff */
[----:B------:R-:W-:Y:S02]  /*0c90*/  IMAD.MOV.U32 R3, RZ, RZ, -0x1 ;  /* 0xffffffffff037424 */ /* 0x000fe400078e00ff */
[----:B------:R-:W-:-:S03]  /*0ca0*/  IMAD R5, R5, R27, R8 ;  /* 0x0000001b05057224 */ /* 0x000fc600078e0208 */
[----:B------:R-:W3:Y:S01]  /*0cb0*/  LDC R28, c[0x0][0x658] ;  /* 0x00019600ff1c7b82 */ /* 0x000ee20000000800 */
[----:B------:R-:W-:Y:S01]  /*0cc0*/  IMAD.IADD R5, R11, 0x1, R5 ;  /* 0x000000010b057824 */ /* 0x000fe200078e0205 */
[----:B0-----:R-:W-:-:S04]  /*0cd0*/  ISETP.NE.U32.AND P0, PT, R30, RZ, PT ;  /* 0x000000ff1e00720c */ /* 0x001fc80003f05070 */
[----:B------:R-:W-:Y:S02]  /*0ce0*/  ISETP.NE.AND.EX P0, PT, R31, RZ, PT, P0 ;  /* 0x000000ff1f00720c */ /* 0x000fe40003f05300 */
[----:B------:R-:W0:Y:S01]  /*0cf0*/  LDC R24, c[0x0][0x600] ;  /* 0x00018000ff187b82 */ /* 0x000e220000000800 */
[-CC-:B-1----:R-:W-:Y:S02]  /*0d00*/  SHF.R.U64 R14, R10, R12.reuse, R5.reuse ;  /* 0x0000000c0a0e7219 */ /* 0x182fe40000001205 */
[----:B------:R-:W-:-:S05]  /*0d10*/  SHF.R.U32.HI R5, RZ, R12, R5 ;  /* 0x0000000cff057219 */ /* 0x000fca0000011605 */
[----:B------:R-:W1:Y:S01]  /*0d20*/  LDC R15, c[0x0][0x648] ;  /* 0x00019200ff0f7b82 */ /* 0x000e620000000800 */
[-CC-:B--2---:R-:W-:Y:S02]  /*0d30*/  SHF.R.U64 R27, R14, R20.reuse, R5.reuse ;  /* 0x000000140e1b7219 */ /* 0x184fe40000001205 */
[----:B------:R-:W-:-:S05]  /*0d40*/  SHF.R.U32.HI R5, RZ, R20, R5 ;  /* 0x00000014ff057219 */ /* 0x000fca0000011605 */
[----:B------:R-:W2:Y:S01]  /*0d50*/  LDC R21, c[0x0][0x638] ;  /* 0x00018e00ff157b82 */ /* 0x000ea20000000800 */
[-CC-:B---3--:R-:W-:Y:S02]  /*0d60*/  SHF.R.U64 R20, R27, R28.reuse, R5.reuse ;  /* 0x0000001c1b147219 */ /* 0x188fe40000001205 */
[-C--:B------:R-:W-:Y:S02]  /*0d70*/  SHF.L.U32 R3, R3, R28.reuse, RZ ;  /* 0x0000001c03037219 */ /* 0x080fe400000006ff */
[----:B------:R-:W-:Y:S01]  /*0d80*/  SHF.R.U32.HI R5, RZ, R28, R5 ;  /* 0x0000001cff057219 */ /* 0x000fe20000011605 */
[----:B------:R-:W-:Y:S01]  /*0d90*/  IMAD.MOV.U32 R4, RZ, RZ, R20 ;  /* 0x000000ffff047224 */ /* 0x000fe200078e0014 */
[----:B------:R-:W-:Y:S01]  /*0da0*/  LOP3.LUT R12, RZ, R3, RZ, 0x33, !PT ;  /* 0x00000003ff0c7212 */ /* 0x000fe200078e33ff */
[----:B------:R-:W3:Y:S01]  /*0db0*/  LDC R25, c[0x0][0x610] ;  /* 0x00018400ff197b82 */ /* 0x000ee20000000800 */
[----:B------:R-:W-:Y:S05]  /*0dc0*/  @!P0 BRA `(.L_x_10) ;  /* 0x0000000000288947 */ /* 0x000fea0003800000 */
[----:B------:R-:W4:Y:S02]  /*0dd0*/  LDC R3, c[0x0][0x64c] ;  /* 0x00019300ff037b82 */ /* 0x000f240000000800 */
[----:B----4-:R-:W-:-:S05]  /*0de0*/  IADD3 R3, P0, R20, R3, RZ ;  /* 0x0000000314037210 */ /* 0x010fca0007f1e0ff */
        /* <DEDUP_REMOVED lines=8> */
.L_x_10:
[----:B-1----:R-:W-:Y:S01]  /*0e70*/  SHF.R.U64 R4, R4, R15, R5 ;  /* 0x0000000f04047219 */ /* 0x002fe20000001205 */
[----:B0-----:R-:W-:Y:S01]  /*0e80*/  VIADD R5, R24, 0xffffffff ;  /* 0xffffffff18057836 */ /* 0x001fe20000000000 */
[----:B------:R-:W-:Y:S02]  /*0e90*/  SHF.L.U32 R3, R23, R28, RZ ;  /* 0x0000001c17037219 */ /* 0x000fe400000006ff */
[----:B------:R-:W-:Y:S01]  /*0ea0*/  LOP3.LUT R12, R27, R12, RZ, 0xc0, !PT ;  /* 0x0000000c1b0c7212 */ /* 0x000fe200078ec0ff */
[----:B------:R-:W-:Y:S01]  /*0eb0*/  IMAD.MOV R8, RZ, RZ, -R4 ;  /* 0x000000ffff087224 */ /* 0x000fe200078e0a04 */
[----:B------:R-:W-:Y:S02]  /*0ec0*/  SEL R6, R6, R29, !P1 ;  /* 0x0000001d06067207 */ /* 0x000fe40004800000 */
[----:B------:R-:W-:Y:S01]  /*0ed0*/  LOP3.LUT R5, R14, R5, RZ, 0xc0, !PT ;  /* 0x000000050e057212 */ /* 0x000fe200078ec0ff */
[----:B------:R-:W-:Y:S02]  /*0ee0*/  IMAD R9, R3, R4, R12 ;  /* 0x0000000403097224 */ /* 0x000fe400078e020c */
[----:B--2---:R-:W-:-:S02]  /*0ef0*/  IMAD R3, R8, R21, R20 ;  /* 0x0000001508037224 */ /* 0x004fc400078e0214 */
[----:B---3--:R-:W-:Y:S02]  /*0f00*/  IMAD R6, R9, R25, R6 ;  /* 0x0000001909067224 */ /* 0x008fe400078e0206 */
[----:B------:R-:W-:Y:S02]  /*0f10*/  IMAD R103, R3, R24, R5 ;  /* 0x0000001803677224 */ /* 0x000fe400078e0205 */
[----:B------:R-:W-:-:S03]  /*0f20*/  IMAD.MOV.U32 R4, RZ, RZ, 0x1 ;  /* 0x00000001ff047424 */ /* 0x000fc600078e00ff */
[----:B------:R-:W-:Y:S02]  /*0f30*/  SEL R100, R103, R6, !P1 ;  /* 0x0000000667647207 */ /* 0x000fe40004800000 */
[----:B------:R-:W-:Y:S02]  /*0f40*/  PRMT R3, R4, 0x7610, R3 ;  /* 0x0000761004037816 */ /* 0x000fe40000000003 */
[----:B------:R-:W-:-:S07]  /*0f50*/  SEL R103, R6, R103, !P1 ;  /* 0x0000006706677207 */ /* 0x000fce0004800000 */
.L_x_8:
[----:B------:R-:W-:-:S08]  /*0f60*/  NOP ;  /* 0x0000000000007918 */ /* 0x000fd00000000000 */
[----:B------:R-:W0:Y:S02]  /*0f70*/  USETMAXREG.TRY_ALLOC.CTAPOOL UP0, 0xe8 ;  /* 0x000000e8000079c8 */ /* 0x000e240008000600 */
[----:B0-----:R-:W-:-:S13]  /*0f80*/  PLOP3.LUT P0, PT, PT, PT, UP0, 0x80, 0x0 ;  /* 0x000000000000781c */ /* 0x001fda0003f0f008 */
[----:B------:R-:W-:Y:S05]  /*0f90*/  @!P0 BRA `(.L_x_8) ;  /* 0xfffffffc00f08947 */ /* 0x000fea000383ffff */
[----:B------:R-:W-:Y:S01]  /*0fa0*/  ULDC.64 UR4, c[0x0][0x598] ;  /* 0x0001660000047ab9 */ /* 0x000fe20000000a00 */
[----:B------:R-:W-:Y:S01]  /*0fb0*/  ULDC.64 UR38, c[0x0][0x208] ;  /* 0x0000820000267ab9 */ /* 0x000fe20000000a00 */
[----:B------:R-:W-:-:S04]  /*0fc0*/  ISETP.NE.U32.AND P0, PT, RZ, UR4, PT ;  /* 0x00000004ff007c0c */ /* 0x000fc8000bf05070 */
[----:B------:R-:W-:-:S13]  /*0fd0*/  ISETP.NE.AND.EX P0, PT, RZ, UR5, PT, P0 ;  /* 0x00000005ff007c0c */ /* 0x000fda000bf05300 */
[----:B------:R-:W-:Y:S05]  /*0fe0*/  @!P0 BRA `(.L_x_11) ;  /* 0x00000000001c8947 */ /* 0x000fea0003800000 */
[----:B------:R-:W0:Y:S02]  /*0ff0*/  LDC.64 R4, c[0x0][0x598] ;  /* 0x00016600ff047b82 */ /* 0x000e240000000a00 */
[----:B0-----:R-:W2:Y:S02]  /*1000*/  LDG.E.64 R4, desc[UR38][R4.64] ;  /* 0x0000002604047981 */ /* 0x001ea4000c1e1b00 */
[----:B--2---:R-:W-:-:S04]  /*1010*/  ISETP.NE.U32.AND P0, PT, R4, RZ, PT ;  /* 0x000000ff0400720c */ /* 0x004fc80003f05070 */
[----:B------:R-:W-:-:S13]  /*1020*/  ISETP.NE.AND.EX P0, PT, R5, RZ, PT, P0 ;  /* 0x000000ff0500720c */ /* 0x000fda0003f05300 */
[----:B------:R-:W-:Y:S05]  /*1030*/  @!P0 BRA `(.L_x_11) ;  /* 0x0000000000088947 */ /* 0x000fea0003800000 */
[----:B------:R0:W5:Y:S01]  /*1040*/  LD.E R23, desc[UR38][R4.64] ;  /* 0x0000002604177980 */ /* 0x000162000c101900 */
[----:B------:R-:W-:Y:S05]  /*1050*/  BRA `(.L_x_12) ;  /* 0x0000000000247947 */ /* 0x000fea0003800000 */
.L_x_11:
[----:B------:R-:W-:Y:S02]  /*1060*/  ULDC.64 UR4, c[0x0][0x588] ;  /* 0x0001620000047ab9 */ /* 0x000fe40000000a00 */
[----:B------:R-:W-:-:S04]  /*1070*/  ISETP.NE.U32.AND P0, PT, RZ, UR4, PT ;  /* 0x00000004ff007c0c */ /* 0x000fc8000bf05070 */
[----:B------:R-:W-:-:S13]  /*1080*/  ISETP.NE.AND.EX P0, PT, RZ, UR5, PT, P0 ;  /* 0x00000005ff007c0c */ /* 0x000fda000bf05300 */
[----:B------:R-:W-:Y:S05]  /*1090*/  @!P0 BRA `(.L_x_13) ;  /* 0x00000000000c8947 */ /* 0x000fea0003800000 */
[----:B------:R-:W0:Y:S02]  /*10a0*/  LDC.64 R4, c[0x0][0x588] ;  /* 0x00016200ff047b82 */ /* 0x000e240000000a00 */
[----:B0-----:R1:W5:Y:S01]  /*10b0*/  LDG.E R23, desc[UR38][R4.64] ;  /* 0x0000002604177981 */ /* 0x001362000c1e1900 */
[----:B------:R-:W-:Y:S05]  /*10c0*/  BRA `(.L_x_12) ;  /* 0x0000000000087947 */ /* 0x000fea0003800000 */
.L_x_13:
[----:B------:R-:W-:Y:S02]  /*10d0*/  ULDC UR4, c[0x0][0x580] ;  /* 0x0001600000047ab9 */ /* 0x000fe40000000800 */
[----:B------:R-:W-:-:S07]  /*10e0*/  IMAD.U32 R23, RZ, RZ, UR4 ;  /* 0x00000004ff177e24 */ /* 0x000fce000f8e00ff */
.L_x_12:
[----:B------:R-:W-:Y:S02]  /*10f0*/  ULDC.64 UR4, c[0x0][0x5a0] ;  /* 0x0001680000047ab9 */ /* 0x000fe40000000a00 */
[----:B------:R-:W-:-:S04]  /*1100*/  ISETP.NE.U32.AND P0, PT, RZ, UR4, PT ;  /* 0x00000004ff007c0c */ /* 0x000fc8000bf05070 */
[----:B------:R-:W-:-:S13]  /*1110*/  ISETP.NE.AND.EX P0, PT, RZ, UR5, PT, P0 ;  /* 0x00000005ff007c0c */ /* 0x000fda000bf05300 */
[----:B------:R-:W-:Y:S05]  /*1120*/  @!P0 BRA `(.L_x_14) ;  /* 0x00000000001c8947 */ /* 0x000fea0003800000 */
[----:B01----:R-:W0:Y:S02]  /*1130*/  LDC.64 R4, c[0x0][0x5a0] ;  /* 0x00016800ff047b82 */ /* 0x003e240000000a00 */
[----:B0-----:R-:W2:Y:S02]  /*1140*/  LDG.E.64 R4, desc[UR38][R4.64] ;  /* 0x0000002604047981 */ /* 0x001ea4000c1e1b00 */
[----:B--2---:R-:W-:-:S04]  /*1150*/  ISETP.NE.U32.AND P0, PT, R4, RZ, PT ;  /* 0x000000ff0400720c */ /* 0x004fc80003f05070 */
[----:B------:R-:W-:-:S13]  /*1160*/  ISETP.NE.AND.EX P0, PT, R5, RZ, PT, P0 ;  /* 0x000000ff0500720c */ /* 0x000fda0003f05300 */
[----:B------:R-:W-:Y:S05]  /*1170*/  @!P0 BRA `(.L_x_14) ;  /* 0x0000000000088947 */ /* 0x000fea0003800000 */
[----:B------:R0:W5:Y:S01]  /*1180*/  LD.E R90, desc[UR38][R4.64] ;  /* 0x00000026045a7980 */ /* 0x000162000c101900 */
[----:B------:R-:W-:Y:S05]  /*1190*/  BRA `(.L_x_15) ;  /* 0x0000000000247947 */ /* 0x000fea0003800000 */
.L_x_14:
[----:B------:R-:W-:Y:S02]  /*11a0*/  ULDC.64 UR4, c[0x0][0x590] ;  /* 0x0001640000047ab9 */ /* 0x000fe40000000a00 */
[----:B------:R-:W-:-:S04]  /*11b0*/  ISETP.NE.U32.AND P0, PT, RZ, UR4, PT ;  /* 0x00000004ff007c0c */ /* 0x000fc8000bf05070 */
[----:B------:R-:W-:-:S13]  /*11c0*/  ISETP.NE.AND.EX P0, PT, RZ, UR5, PT, P0 ;  /* 0x00000005ff007c0c */ /* 0x000fda000bf05300 */
[----:B------:R-:W-:Y:S05]  /*11d0*/  @!P0 BRA `(.L_x_16) ;  /* 0x00000000000c8947 */ /* 0x000fea0003800000 */
[----:B------:R-:W2:Y:S02]  /*11e0*/  LDC.64 R90, c[0x0][0x590] ;  /* 0x00016400ff5a7b82 */ /* 0x000ea40000000a00 */
[----:B--2---:R2:W5:Y:S01]  /*11f0*/  LDG.E R90, desc[UR38][R90.64] ;  /* 0x000000265a5a7981 */ /* 0x004562000c1e1900 */
[----:B------:R-:W-:Y:S05]  /*1200*/  BRA `(.L_x_15) ;  /* 0x0000000000087947 */ /* 0x000fea0003800000 */
.L_x_16:
[----:B------:R-:W-:Y:S02]  /*1210*/  ULDC UR4, c[0x0][0x584] ;  /* 0x0001610000047ab9 */ /* 0x000fe40000000800 */
[----:B------:R-:W-:-:S07]  /*1220*/  IMAD.U32 R90, RZ, RZ, UR4 ;  /* 0x00000004ff5a7e24 */ /* 0x000fce000f8e00ff */
.L_x_15:
[----:B------:R-:W-:-:S13]  /*1230*/  LOP3.LUT P0, RZ, R3, 0xff, RZ, 0xc0, !PT ;  /* 0x000000ff03ff7812 */ /* 0x000fda000780c0ff */
[----:B------:R-:W-:Y:S05]  /*1240*/  @!P0 EXIT ;  /* 0x000000000000894d */ /* 0x000fea0003800000 */
[----:B------:R-:W3:Y:S01]  /*1250*/  LDC R93, c[0x0][0x658] ;  /* 0x00019600ff5d7b82 */ /* 0x000ee20000000800 */
[----:B------:R-:W-:Y:S01]  /*1260*/  LOP3.LUT R7, R7, 0x1, RZ, 0xc0, !PT ;  /* 0x0000000107077812 */ /* 0x000fe200078ec0ff */
[----:B------:R-:W-:Y:S01]  /*1270*/  ULDC.64 UR6, c[0x0][0x288] ;  /* 0x0000a20000067ab9 */ /* 0x000fe20000000a00 */
[----:B------:R-:W-:Y:S01]  /*1280*/  SHF.R.U32.HI R3, RZ, 0x2, R95 ;  /* 0x00000002ff037819 */ /* 0x000fe2000001165f */
[----:B------:R-:W-:Y:S01]  /*1290*/  UIADD3 UR4, UR7, 0x3f, URZ ;  /* 0x0000003f07047890 */ /* 0x000fe2000fffe03f */
[----:B------:R-:W-:Y:S01]  /*12a0*/  SHF.R.U32.HI R0, RZ, 0x1, R0 ;  /* 0x00000001ff007819 */ /* 0x000fe20000011600 */
[----:B------:R-:W-:Y:S01]  /*12b0*/  IMAD.SHL.U32 R88, R7, 0x40, RZ ;  /* 0x0000004007587824 */ /* 0x000fe200078e00ff */
[----:B------:R-:W-:Y:S01]  /*12c0*/  LOP3.LUT R3, R3, 0x7, RZ, 0xc0, !PT ;  /* 0x0000000703037812 */ /* 0x000fe200078ec0ff */
[----:B------:R-:W4:Y:S01]  /*12d0*/  LDC.64 R8, c[0x0][0x5c8] ;  /* 0x00017200ff087b82 */ /* 0x000f220000000a00 */
[----:B------:R-:W-:Y:S01]  /*12e0*/  USHF.R.S32.HI UR5, URZ, 0x1f, UR4 ;  /* 0x0000001f3f057899 */ /* 0x000fe20008011404 */
[----:B------:R-:W-:Y:S01]  /*12f0*/  LOP3.LUT R0, R0, 0x30, RZ, 0xc0, !PT ;  /* 0x0000003000007812 */ /* 0x000fe200078ec0ff */
[----:B------:R-:W-:Y:S01]  /*1300*/  IMAD.MOV.U32 R6, RZ, RZ, 0x1 ;  /* 0x00000001ff067424 */ /* 0x000fe200078e00ff */
[--C-:B------:R-:W-:Y:S01]  /*1310*/  LOP3.LUT R88, R88, 0x40, R3.reuse, 0xe2, !PT ;  /* 0x0000004058587812 */ /* 0x100fe200078ee203 */
[----:B------:R-:W-:Y:S01]  /*1320*/  ULEA.HI UR5, UR5, UR4, URZ, 0x6 ;  /* 0x0000000405057291 */ /* 0x000fe2000f8f303f */
[-C--:B01----:R-:W-:Y:S01]  /*1330*/  IADD3 R4, RZ, -R0.reuse, -R3 ;  /* 0x80000000ff047210 */ /* 0x083fe20007ffe803 */
[----:B------:R-:W-:Y:S01]  /*1340*/  IMAD.U32 R5, RZ, RZ, UR6 ;  /* 0x00000006ff057e24 */ /* 0x000fe2000f8e00ff */
[----:B------:R-:W0:Y:S01]  /*1350*/  LDC R97, c[0x0][0x600] ;  /* 0x00018000ff617b82 */ /* 0x000e220000000800 */
[----:B------:R-:W-:Y:S01]  /*1360*/  LOP3.LUT R88, R88, R0, RZ, 0xfc, !PT ;  /* 0x0000000058587212 */ /* 0x000fe200078efcff */
[----:B------:R-:W-:Y:S01]  /*1370*/  IMAD.MOV.U32 R0, RZ, RZ, -0x1 ;  /* 0xffffffffff007424 */ /* 0x000fe200078e00ff */
[----:B------:R-:W-:Y:S01]  /*1380*/  USHF.R.S32.HI UR43, URZ, 0x6, UR5 ;  /* 0x000000063f2b7899 */ /* 0x000fe20008011405 */
[----:B------:R-:W-:Y:S01]  /*1390*/  LOP3.LUT R94, R95, 0x3, RZ, 0xc0, !PT ;  /* 0x000000035f5e7812 */ /* 0x000fe200078ec0ff */
[----:B------:R-:W-:Y:S01]  /*13a0*/  IMAD R4, R7, -0x40, R4 ;  /* 0xffffffc007047824 */ /* 0x000fe200078e0204 */
[C---:B------:R-:W-:Y:S01]  /*13b0*/  LOP3.LUT R96, R95.reuse, 0x80, RZ, 0xc0, !PT ;  /* 0x000000805f607812 */ /* 0x040fe200078ec0ff */
[----:B------:R-:W-:Y:S01]  /*13c0*/  UISETP.LT.AND UP0, UPT, UR43, 0x1, UPT ;  /* 0x000000012b00788c */ /* 0x000fe2000bf01270 */
[-C--:B---3--:R-:W-:Y:S01]  /*13d0*/  SHF.L.U32 R0, R0, R93.reuse, RZ ;  /* 0x0000005d00007219 */ /* 0x088fe200000006ff */
[----:B------:R-:W-:Y:S01]  /*13e0*/  ULDC UR4, c[0x0][0x284] ;  /* 0x0000a10000047ab9 */ /* 0x000fe20000000800 */
[----:B------:R-:W-:Y:S01]  /*13f0*/  IMAD R94, R94, -0x2, R5 ;  /* 0xfffffffe5e5e7824 */ /* 0x000fe200078e0205 */
[----:B------:R-:W-:Y:S01]  /*1400*/  USEL UR44, UR43, 0x1, UP0 ;  /* 0x000000012b2c7887 */ /* 0x000fe20008000000 */
[----:B------:R-:W-:Y:S01]  /*1410*/  SHF.L.U32 R93, R6, R93, RZ ;  /* 0x0000005d065d7219 */ /* 0x000fe200000006ff */
[----:B------:R-:W-:Y:S01]  /*1420*/  IMAD.SHL.U32 R95, R95, 0x2, RZ ;  /* 0x000000025f5f7824 */ /* 0x000fe200078e00ff */
[----:B------:R-:W-:Y:S01]  /*1430*/  LOP3.LUT R102, R18, 0x1, RZ, 0xfc, !PT ;  /* 0x0000000112667812 */ /* 0x000fe200078efcff */
[----:B------:R-:W-:Y:S01]  /*1440*/  VIADD R99, R4, UR4 ;  /* 0x0000000404637c36 */ /* 0x000fe20008000000 */
[C---:B----4-:R-:W-:Y:S01]  /*1450*/  SHF.L.U64.HI R92, R8.reuse, 0x3, R9 ;  /* 0x00000003085c7819 */ /* 0x050fe20000010209 */
[----:B--2---:R-:W-:Y:S01]  /*1460*/  IMAD.SHL.U32 R91, R8, 0x8, RZ ;  /* 0x00000008085b7824 */ /* 0x004fe200078e00ff */
[----:B------:R-:W-:Y:S01]  /*1470*/  SHF.R.U32.HI R96, RZ, 0x7, R96 ;  /* 0x00000007ff607819 */ /* 0x000fe20000011660 */
[----:B------:R-:W-:Y:S01]  /*1480*/  IMAD.MOV.U32 R89, RZ, RZ, RZ ;  /* 0x000000ffff597224 */ /* 0x000fe200078e00ff */
[----:B------:R-:W-:Y:S01]  /*1490*/  LOP3.LUT R98, RZ, R0, RZ, 0x33, !PT ;  /* 0x00000000ff627212 */ /* 0x000fe200078e33ff */
[----:B------:R-:W-:Y:S01]  /*14a0*/  UIADD3 UR44, UR43, -UR44, URZ ;  /* 0x8000002c2b2c7290 */ /* 0x000fe2000fffe03f */
[----:B------:R-:W-:Y:S01]  /*14b0*/  UMOV UR40, URZ ;  /* 0x0000003f00287c82 */ /* 0x000fe20008000000 */
[----:B0-----:R-:W-:Y:S01]  /*14c0*/  VIADD R97, R97, 0xffffffff ;  /* 0xffffffff61617836 */ /* 0x001fe20000000000 */
[----:B------:R-:W-:-:S09]  /*14d0*/  UMOV UR41, URZ ;  /* 0x0000003f00297c82 */ /* 0x000fd20008000000 */
.L_x_164:
[----:B0-----:R-:W0:Y:S01]  /*14e0*/  SHFL.IDX PT, R0, R96, RZ, 0x1f ;  /* 0x00001fff60007589 */ /* 0x001e2200000e0000 */
[----:B-1----:R-:W1:Y:S01]  /*14f0*/  S2UR UR7, SR_CgaCtaId ;  /* 0x00000000000779c3 */ /* 0x002e620000008800 */
[----:B------:R-:W-:Y:S01]  /*1500*/  UMOV UR6, 0x400 ;  /* 0x0000040000067882 */ /* 0x000fe20000000000 */
[----:B0-----:R-:W-:Y:S01]  /*1510*/  R2UR UR4, R0 ;  /* 0x00000000000472ca */ /* 0x001fe200000e0000 */
[----:B-1----:R-:W-:-:S12]  /*1520*/  ULEA UR6, UR7, UR6, 0x18 ;  /* 0x0000000607067291 */ /* 0x002fd8000f8ec03f */
[----:B------:R-:W-:-:S04]  /*1530*/  ULEA.HI UR5, UR4, UR4, URZ, 0x1 ;  /* 0x0000000404057291 */ /* 0x000fc8000f8f083f */
[----:B------:R-:W-:-:S04]  /*1540*/  ULOP3.LUT UR5, UR5, 0x7fffe, URZ, 0xc0, !UPT ;  /* 0x0007fffe05057892 */ /* 0x000fc8000f8ec03f */
[----:B------:R-:W-:-:S03]  /*1550*/  UIADD3 UR5, UR4, -UR5, URZ ;  /* 0x8000000504057290 */ /* 0x000fc6000fffe03f */
[----:B------:R-:W-:Y:S01]  /*1560*/  ULDC UR4, c[0x0][0x28c] ;  /* 0x0000a30000047ab9 */ /* 0x000fe20000000800 */
[----:B------:R-:W-:Y:S01]  /*1570*/  ULEA UR5, UR5, UR6, 0xd ;  /* 0x0000000605057291 */ /* 0x000fe2000f8e683f */
[----:B------:R-:W-:-:S03]  /*1580*/  ISETP.LT.AND P0, PT, RZ, UR4, PT ;  /* 0x00000004ff007c0c */ /* 0x000fc6000bf01270 */
[----:B------:R-:W-:-:S04]  /*1590*/  UIADD3 UR5, UR5, 0x180, URZ ;  /* 0x0000018005057890 */ /* 0x000fc8000fffe03f */
[----:B------:R-:W-:-:S04]  /*15a0*/  USHF.R.U32.HI UR5, URZ, 0x4, UR5 ;  /* 0x000000043f057899 */ /* 0x000fc80008011605 */
[----:B------:R-:W-:-:S04]  /*15b0*/  ULOP3.LUT UR5, UR5, 0x3fff, URZ, 0xc0, !UPT ;  /* 0x00003fff05057892 */ /* 0x000fc8000f8ec03f */
[----:B------:R-:W-:Y:S01]  /*15c0*/  ULOP3.LUT UR45, UR5, 0x10000, URZ, 0xfc, !UPT ;  /* 0x00010000052d7892 */ /* 0x000fe2000f8efc3f */
[----:B--2345:R-:W-:Y:S11]  /*15d0*/  @P0 BRA `(.L_x_17) ;  /* 0x0000000000400947 */ /* 0x03cff60003800000 */
[----:B------:R-:W-:Y:S01]  /*15e0*/  MOV R0, 0x0 ;  /* 0x0000000000007802 */ /* 0x000fe20000000f00 */
[----:B------:R-:W-:Y:S01]  /*15f0*/  ULDC.64 UR4, c[0x4][0x68] ;  /* 0x01001a0000047ab9 */ /* 0x000fe20000000a00 */
[----:B------:R-:W-:Y:S01]  /*1600*/  ULDC.64 UR6, c[0x4][0x8] ;  /* 0x0100020000067ab9 */ /* 0x000fe20000000a00 */
[----:B------:R-:W-:Y:S01]  /*1610*/  IMAD.U32 R4, RZ, RZ, UR4 ;  /* 0x00000004ff047e24 */ /* 0x000fe2000f8e00ff */
[----:B------:R0:W1:Y:S01]  /*1620*/  LDC.64 R14, c[0x4][R0] ;  /* 0x01000000000e7b82 */ /* 0x0000620000000a00 */
[----:B------:R-:W-:Y:S01]  /*1630*/  IMAD.U32 R5, RZ, RZ, UR5 ;  /* 0x00000005ff057e24 */ /* 0x000fe2000f8e00ff */
[----:B------:R-:W-:Y:S01]  /*1640*/  ULDC.64 UR4, c[0x4][0x70] ;  /* 0x01001c0000047ab9 */ /* 0x000fe20000000a00 */
[----:B------:R-:W-:Y:S02]  /*1650*/  IMAD.U32 R10, RZ, RZ, UR6 ;  /* 0x00000006ff0a7e24 */ /* 0x000fe4000f8e00ff */
[----:B------:R-:W-:Y:S02]  /*1660*/  IMAD.U32 R6, RZ, RZ, UR4 ;  /* 0x00000004ff067e24 */ /* 0x000fe4000f8e00ff */
[----:B------:R-:W-:-:S02]  /*1670*/  IMAD.U32 R7, RZ, RZ, UR5 ;  /* 0x00000005ff077e24 */ /* 0x000fc4000f8e00ff */
[----:B------:R-:W-:Y:S02]  /*1680*/  IMAD.U32 R11, RZ, RZ, UR7 ;  /* 0x00000007ff0b7e24 */ /* 0x000fe4000f8e00ff */
[----:B------:R-:W-:Y:S02]  /*1690*/  IMAD.MOV.U32 R8, RZ, RZ, 0x1e1 ;  /* 0x000001e1ff087424 */ /* 0x000fe400078e00ff */
[----:B------:R-:W-:Y:S02]  /*16a0*/  IMAD.MOV.U32 R12, RZ, RZ, 0x1 ;  /* 0x00000001ff0c7424 */ /* 0x000fe400078e00ff */
[----:B0-----:R-:W-:-:S07]  /*16b0*/  IMAD.MOV.U32 R13, RZ, RZ, RZ ;  /* 0x000000ffff0d7224 */ /* 0x001fce00078e00ff */
[----:B------:R-:W-:-:S07]  /*16c0*/  LEPC R20, `(.L_x_17) ;  /* 0x000000001014794e */ /* 0x000fce0000000000 */
[----:B-1---5:R-:W-:Y:S05]  /*16d0*/  CALL.ABS.NOINC R14 ;  /* 0x000000000e007343 */ /* 0x022fea0003c00000 */
.L_x_17:
[----:B------:R-:W-:-:S13]  /*16e0*/  ISETP.NE.AND P0, PT, R102, 0x3, PT ;  /* 0x000000036600780c */ /* 0x000fda0003f05270 */
[----:B------:R-:W-:Y:S05]  /*16f0*/  @!P0 BRA `(.L_x_18) ;  /* 0x0000000000048947 */ /* 0x000fea0003800000 */
[----:B------:R-:W-:Y:S01]  /*1700*/  BPT.TRAP 0x1 ;  /* 0x000000040000795c */ /* 0x000fe20000300000 */
.L_x_18:
[----:B------:R-:W0:Y:S01]  /*1710*/  S2UR UR5, SR_CgaCtaId ;  /* 0x00000000000579c3 */ /* 0x000e220000008800 */
[----:B------:R-:W-:Y:S01]  /*1720*/  UMOV UR4, 0x400 ;  /* 0x0000040000047882 */ /* 0x000fe20000000000 */
[----:B------:R-:W-:Y:S02]  /*1730*/  IMAD.U32 R0, RZ, RZ, UR40 ;  /* 0x00000028ff007e24 */ /* 0x000fe4000f8e00ff */
[----:B------:R-:W-:-:S03]  /*1740*/  IMAD.U32 R3, RZ, RZ, UR41 ;  /* 0x00000029ff037e24 */ /* 0x000fc6000f8e00ff */
[----:B------:R-:W-:Y:S01]  /*1750*/  SHF.L.U32 R0, R0, 0x1f, RZ ;  /* 0x0000001f00007819 */ /* 0x000fe200000006ff */
[----:B0-----:R-:W-:-:S06]  /*1760*/  ULEA UR4, UR5, UR4, 0x18 ;  /* 0x0000000405047291 */ /* 0x001fcc000f8ec03f */
[----:B------:R-:W-:-:S04]  /*1770*/  IMAD.U32 R6, RZ, RZ, UR4 ;  /* 0x00000004ff067e24 */ /* 0x000fc8000f8e00ff */
[----:B------:R-:W-:-:S04]  /*1780*/  IMAD R3, R3, 0x8, R6 ;  /* 0x0000000803037824 */ /* 0x000fc800078e0206 */
[----:B------:R0:W1:Y:S01]  /*1790*/  SYNCS.PHASECHK.TRANS64.TRYWAIT P1, [R3+URZ], R0 ;  /* 0x00000000030075a7 */ /* 0x000062000802017f */
[----:B------:R-:W-:Y:S05]  /*17a0*/  @!P0 BRA `(.L_x_19) ;  /* 0x0000000000048947 */ /* 0x000fea0003800000 */
[----:B------:R-:W-:Y:S01]  /*17b0*/  BPT.TRAP 0x1 ;  /* 0x000000040000795c */ /* 0x000fe20000300000 */
.L_x_19:
[----:B------:R-:W-:-:S05]  /*17c0*/  IMAD.U32 R4, RZ, RZ, UR44 ;  /* 0x0000002cff047e24 */ /* 0x000fca000f8e00ff */
[----:B------:R-:W-:Y:S01]  /*17d0*/  ISETP.GE.AND P2, PT, R4, 0x1, PT ;  /* 0x000000010400780c */ /* 0x000fe20003f46270 */
[----:B-1----:R-:W-:-:S12]  /*17e0*/  @P1 BRA `(.L_x_20) ;  /* 0x0000000000081947 */ /* 0x002fd80003800000 */
[----:B------:R-:W1:Y:S02]  /*17f0*/  SYNCS.PHASECHK.TRANS64.TRYWAIT P1, [R3+URZ], R0 ;  /* 0x00000000030075a7 */ /* 0x000e64000802017f */
[----:B-1----:R-:W-:Y:S05]  /*1800*/  @!P1 BRA `(.L_x_21) ;  /* 0x00000068000c9947 */ /* 0x002fea0003800000 */
.L_x_20:
[----:B------:R-:W-:Y:S05]  /*1810*/  WARPSYNC.ALL ;  /* 0x0000000000007948 */ /* 0x000fea0003800000 */
[----:B------:R-:W-:Y:S01]  /*1820*/  R2UR UR4, R6 ;  /* 0x00000000060472ca */ /* 0x000fe200000e0000 */
[----:B------:R-:W-:Y:S01]  /*1830*/  ULEA UR5, UR41, UR45, 0xa ;  /* 0x0000002d29057291 */ /* 0x000fe2000f8e503f */
[----:B------:R-:W-:Y:S01]  /*1840*/  WARPGROUP.ARRIVE ;  /* 0x00000000000079c5 */ /* 0x000fe20000000000 */
[----:B------:R-:W-:Y:S01]  /*1850*/  UMOV UR9, 0x40000040 ;  /* 0x4000004000097882 */ /* 0x000fe20000000000 */
[----:B------:R-:W-:-:S04]  /*1860*/  UMOV UR11, 0x40000040 ;  /* 0x40000040000b7882 */ /* 0x000fc80000000000 */
[----:B------:R-:W-:-:S05]  /*1870*/  UMOV UR8, UR5 ;  /* 0x0000000500087c82 */ /* 0x000fca0008000000 */
[----:B------:R-:W-:-:S04]  /*1880*/  UIADD3 UR4, UR4, 0x1c180, URZ ;  /* 0x0001c18004047890 */ /* 0x000fc8000fffe03f */
[----:B------:R-:W-:-:S04]  /*1890*/  USHF.R.U32.HI UR4, URZ, 0x4, UR4 ;  /* 0x000000043f047899 */ /* 0x000fc80008011604 */
[----:B------:R-:W-:-:S04]  /*18a0*/  ULOP3.LUT UR4, UR4, 0x3fff, URZ, 0xc0, !UPT ;  /* 0x00003fff04047892 */ /* 0x000fc8000f8ec03f */
[----:B------:R-:W-:-:S04]  /*18b0*/  ULOP3.LUT UR4, UR4, 0x10000, URZ, 0xfc, !UPT ;  /* 0x0001000004047892 */ /* 0x000fc8000f8efc3f */
[----:B------:R-:W-:-:S07]  /*18c0*/  ULEA UR6, UR41, UR4, 0xa ;  /* 0x0000000429067291 */ /* 0x000fce000f8e503f */
[----:B------:R-:W-:Y:S02]  /*18d0*/  UMOV UR10, UR6 ;  /* 0x00000006000a7c82 */ /* 0x000fe40008000000 */
[----:B------:R-:W-:Y:S01]  /*18e0*/  HGMMA.64x128x16.F32.BF16 R24, gdesc[UR8], RZ, !UPT, gsb0 ;  /* 0x01e00000081879f0 */ /* 0x000fe2000c0018ff */
[----:B------:R-:W-:Y:S02]  /*18f0*/  UIADD3 UR8, UR5, 0x2, URZ ;  /* 0x0000000205087890 */ /* 0x000fe4000fffe03f */
[----:B------:R-:W-:Y:S01]  /*1900*/  UIADD3 UR10, UR6, 0x2, URZ ;  /* 0x00000002060a7890 */ /* 0x000fe2000fffe03f */
[----:B------:R-:W-:Y:S01]  /*1910*/  UMOV UR9, 0x40000040 ;  /* 0x4000004000097882 */ /* 0x000fe20000000000 */
[----:B------:R-:W-:Y:S01]  /*1920*/  UMOV UR11, 0x40000040 ;  /* 0x40000040000b7882 */ /* 0x000fe20000000000 */
[----:B------:R-:W-:Y:S02]  /*1930*/  WARPGROUP.DEPBAR.LE gsb0, 0x0 ;  /* 0x00008000000079c5 */ /* 0x000fe40000010000 */
[----:B------:R-:W-:-:S06]  /*1940*/  WARPGROUP.ARRIVE ;  /* 0x00000000000079c5 */ /* 0x000fcc0000000000 */
[----:B------:R-:W-:Y:S01]  /*1950*/  HGMMA.64x128x16.F32.BF16 R24, gdesc[UR8], R24, gsb0 ;  /* 0x01e00000081879f0 */ /* 0x000fe20008001818 */
        /* <DEDUP_REMOVED lines=13> */
[----:B------:R-:W-:Y:S03]  /*1a30*/  HGMMA.64x128x16.F32.BF16 R24, gdesc[UR8], R24, gsb0 ;  /* 0x01e00000081879f0 */ /* 0x000fe60008001818 */
[----:B------:R-:W-:Y:S02]  /*1a40*/  WARPGROUP.DEPBAR.LE gsb0, 0x0 ;  /* 0x00008000000079c5 */ /* 0x000fe40000010000 */
[----:B------:R-:W-:Y:S05]  /*1a50*/  @!P2 BRA `(.L_x_22) ;  /* 0x000000040028a947 */ /* 0x000fea0003800000 */
[----:B------:R-:W-:Y:S01]  /*1a60*/  UIADD3 UR5, UR41, 0x1, URZ ;  /* 0x0000000129057890 */ /* 0x000fe2000fffe03f */
[----:B01----:R-:W-:Y:S02]  /*1a70*/  IMAD.U32 R0, RZ, RZ, UR44 ;  /* 0x0000002cff007e24 */ /* 0x003fe4000f8e00ff */
[----:B------:R-:W-:Y:S01]  /*1a80*/  IMAD.U32 R3, RZ, RZ, UR41 ;  /* 0x00000029ff037e24 */ /* 0x000fe2000f8e00ff */
[----:B------:R-:W-:-:S04]  /*1a90*/  UISETP.NE.AND UP0, UPT, UR5, 0x7, UPT ;  /* 0x000000070500788c */ /* 0x000fc8000bf05270 */
[----:B------:R-:W-:Y:S02]  /*1aa0*/  USEL UR6, URZ, 0x1, UP0 ;  /* 0x000000013f067887 */ /* 0x000fe40008000000 */
[----:B------:R-:W-:Y:S02]  /*1ab0*/  USEL UR5, UR5, URZ, UP0 ;  /* 0x0000003f05057287 */ /* 0x000fe40008000000 */
[----:B------:R-:W-:-:S06]  /*1ac0*/  ULOP3.LUT UR6, UR40, UR6, URZ, 0x3c, !UPT ;  /* 0x0000000628067292 */ /* 0x000fcc000f8e3c3f */
[----:B------:R-:W-:-:S07]  /*1ad0*/  IMAD.U32 R7, RZ, RZ, UR6 ;  /* 0x00000006ff077e24 */ /* 0x000fce000f8e00ff */
.L_x_29:
[----:B------:R-:W-:Y:S05]  /*1ae0*/  @!P0 BRA `(.L_x_23) ;  /* 0x0000000000048947 */ /* 0x000fea0003800000 */
[----:B------:R-:W-:Y:S01]  /*1af0*/  BPT.TRAP 0x1 ;  /* 0x000000040000795c */ /* 0x000fe20000300000 */
.L_x_23:
[----:B------:R-:W0:Y:S01]  /*1b00*/  S2UR UR7, SR_CgaCtaId ;  /* 0x00000000000779c3 */ /* 0x000e220000008800 */
[----:B------:R-:W-:Y:S01]  /*1b10*/  UMOV UR6, 0x400 ;  /* 0x0000040000067882 */ /* 0x000fe20000000000 */
[----:B------:R-:W-:Y:S01]  /*1b20*/  IMAD.U32 R5, RZ, RZ, UR5 ;  /* 0x00000005ff057e24 */ /* 0x000fe2000f8e00ff */
[----:B------:R-:W-:Y:S01]  /*1b30*/  SHF.L.U32 R4, R7, 0x1f, RZ ;  /* 0x0000001f07047819 */ /* 0x000fe200000006ff */
[----:B0-----:R-:W-:-:S06]  /*1b40*/  ULEA UR6, UR7, UR6, 0x18 ;  /* 0x0000000607067291 */ /* 0x001fcc000f8ec03f */
[----:B------:R-:W-:-:S04]  /*1b50*/  IMAD.U32 R6, RZ, RZ, UR6 ;  /* 0x00000006ff067e24 */ /* 0x000fc8000f8e00ff */
[----:B------:R-:W-:-:S04]  /*1b60*/  IMAD R5, R5, 0x8, R6 ;  /* 0x0000000805057824 */ /* 0x000fc800078e0206 */
[----:B------:R0:W1:Y:S01]  /*1b70*/  SYNCS.PHASECHK.TRANS64.TRYWAIT P1, [R5+URZ], R4 ;  /* 0x00000004050075a7 */ /* 0x000062000802017f */
[----:B------:R-:W-:Y:S05]  /*1b80*/  @!P0 BRA `(.L_x_24) ;  /* 0x0000000000048947 */ /* 0x000fea0003800000 */
[----:B------:R-:W-:Y:S01]  /*1b90*/  BPT.TRAP 0x1 ;  /* 0x000000040000795c */ /* 0x000fe20000300000 */
.L_x_24:
[----:B-1----:R-:W-:Y:S05]  /*1ba0*/  @P1 BRA `(.L_x_25) ;  /* 0x0000000000081947 */ /* 0x002fea0003800000 */
[----:B------:R-:W1:Y:S02]  /*1bb0*/  SYNCS.PHASECHK.TRANS64.TRYWAIT P1, [R5+URZ], R4 ;  /* 0x00000004050075a7 */ /* 0x000e64000802017f */
[----:B-1----:R-:W-:Y:S05]  /*1bc0*/  @!P1 BRA `(.L_x_26) ;  /* 0x0000006400309947 */ /* 0x002fea0003800000 */
.L_x_25:
[----:B------:R-:W-:Y:S01]  /*1bd0*/  ULEA UR6, UR5, UR45, 0xa ;  /* 0x0000002d05067291 */ /* 0x000fe2000f8e503f */
[----:B------:R-:W-:Y:S01]  /*1be0*/  WARPGROUP.ARRIVE ;  /* 0x00000000000079c5 */ /* 0x000fe20000000000 */
[----:B------:R-:W-:Y:S01]  /*1bf0*/  ULEA UR7, UR5, UR4, 0xa ;  /* 0x0000000405077291 */ /* 0x000fe2000f8e503f */
[----:B------:R-:W-:Y:S01]  /*1c00*/  UMOV UR9, 0x40000040 ;  /* 0x4000004000097882 */ /* 0x000fe20000000000 */
[----:B------:R-:W-:-:S03]  /*1c10*/  UMOV UR11, 0x40000040 ;  /* 0x40000040000b7882 */ /* 0x000fc60000000000 */
[----:B------:R-:W-:Y:S02]  /*1c20*/  UMOV UR8, UR6 ;  /* 0x0000000600087c82 */ /* 0x000fe40008000000 */
[----:B------:R-:W-:Y:S02]  /*1c30*/  UMOV UR10, UR7 ;  /* 0x00000007000a7c82 */ /* 0x000fe40008000000 */
[----:B------:R-:W-:Y:S01]  /*1c40*/  HGMMA.64x128x16.F32.BF16 R24, gdesc[UR8], R24, gsb0 ;  /* 0x01e00000081879f0 */ /* 0x000fe20008001818 */
[----:B------:R-:W-:Y:S02]  /*1c50*/  UIADD3 UR8, UR6, 0x2, URZ ;  /* 0x0000000206087890 */ /* 0x000fe4000fffe03f */
[----:B------:R-:W-:Y:S01]  /*1c60*/  UIADD3 UR10, UR7, 0x2, URZ ;  /* 0x00000002070a7890 */ /* 0x000fe2000fffe03f */
[----:B------:R-:W-:Y:S01]  /*1c70*/  UMOV UR9, 0x40000040 ;  /* 0x4000004000097882 */ /* 0x000fe20000000000 */
[----:B------:R-:W-:Y:S01]  /*1c80*/  UMOV UR11, 0x40000040 ;  /* 0x40000040000b7882 */ /* 0x000fe20000000000 */
[----:B------:R-:W-:-:S02]  /*1c90*/  WARPGROUP.DEPBAR.LE gsb0, 0x0 ;  /* 0x00008000000079c5 */ /* 0x000fc40000010000 */
        /* <DEDUP_REMOVED lines=18> */
[----:B------:R-:W-:Y:S01]  /*1dc0*/  BPT.TRAP 0x1 ;  /* 0x000000040000795c */ /* 0x000fe20000300000 */
.L_x_27:
[----:B------:R-:W-:-:S13]  /*1dd0*/  ISETP.NE.AND P1, PT, R22, RZ, PT ;  /* 0x000000ff1600720c */ /* 0x000fda0003f25270 */
[----:B01----:R-:W-:-:S04]  /*1de0*/  @P1 IMAD R4, R3, 0x8, R6 ;  /* 0x0000000803041824 */ /* 0x003fc800078e0206 */
[----:B------:R-:W-:-:S05]  /*1df0*/  @P1 VIADD R4, R4, 0x38 ;  /* 0x0000003804041836 */ /* 0x000fca0000000000 */
[----:B------:R-:W-:-:S04]  /*1e00*/  @P1 PRMT R4, R19, 0x654, R4 ;  /* 0x0000065413041816 */ /* 0x000fc80000000004 */
[----:B------:R0:W-:Y:S01]  /*1e10*/  @P1 SYNCS.ARRIVE.TRANS64.RED.A1T0 RZ, [R4+URZ], RZ ;  /* 0x000000ff04ff19a7 */ /* 0x0001e2000810043f */
[----:B------:R-:W-:-:S13]  /*1e20*/  ISETP.GT.U32.AND P1, PT, R18, 0x1, PT ;  /* 0x000000011200780c */ /* 0x000fda0003f24070 */
[----:B0-----:R-:W-:Y:S05]  /*1e30*/  @P1 BRA `(.L_x_28) ;  /* 0x0000000000041947 */ /* 0x001fea0003800000 */
[----:B------:R-:W-:Y:S01]  /*1e40*/  BPT.TRAP 0x1 ;  /* 0x000000040000795c */ /* 0x000fe20000300000 */
.L_x_28:
[----:B------:R-:W-:Y:S01]  /*1e50*/  UIADD3 UR5, UR5, 0x1, URZ ;  /* 0x0000000105057890 */ /* 0x000fe2000fffe03f */
[C---:B------:R-:W-:Y:S01]  /*1e60*/  ISETP.GT.AND P2, PT, R0.reuse, 0x1, PT ;  /* 0x000000010000780c */ /* 0x040fe20003f44270 */
[----:B------:R-:W-:Y:S02]  /*1e70*/  VIADD R3, R3, 0x1 ;  /* 0x0000000103037836 */ /* 0x000fe40000000000 */
[----:B------:R-:W-:Y:S01]  /*1e80*/  UISETP.NE.AND UP0, UPT, UR5, 0x7, UPT ;  /* 0x000000070500788c */ /* 0x000fe2000bf05270 */
[----:B------:R-:W-:Y:S02]  /*1e90*/  VIADD R0, R0, 0xffffffff ;  /* 0xffffffff00007836 */ /* 0x000fe40000000000 */
[C---:B------:R-:W-:Y:S01]  /*1ea0*/  ISETP.NE.AND P1, PT, R3.reuse, 0x7, PT ;  /* 0x000000070300780c */ /* 0x040fe20003f25270 */
[----:B------:R-:W-:Y:S02]  /*1eb0*/  USEL UR6, URZ, 0x1, UP0 ;  /* 0x000000013f067887 */ /* 0x000fe40008000000 */
[----:B------:R-:W-:Y:S01]  /*1ec0*/  USEL UR5, UR5, URZ, UP0 ;  /* 0x0000003f05057287 */ /* 0x000fe20008000000 */
[----:B------:R-:W-:-:S03]  /*1ed0*/  SEL R3, R3, RZ, P1 ;  /* 0x000000ff03037207 */ /* 0x000fc60000800000 */
[----:B------:R-:W-:Y:S01]  /*1ee0*/  LOP3.LUT R7, R7, UR6, RZ, 0x3c, !PT ;  /* 0x0000000607077c12 */ /* 0x000fe2000f8e3cff */
[----:B------:R-:W-:Y:S07]  /*1ef0*/  @P2 BRA `(.L_x_29) ;  /* 0xfffffff800f82947 */ /* 0x000fee000383ffff */
.L_x_22:
[----:B01----:R-:W0:Y:S02]  /*1f00*/  LDC R0, c[0x0][0x28c] ;  /* 0x0000a300ff007b82 */ /* 0x003e240000000800 */
[----:B0-----:R-:W-:-:S13]  /*1f10*/  ISETP.GE.AND P1, PT, R0, 0x1, PT ;  /* 0x000000010000780c */ /* 0x001fda0003f26270 */
[----:B------:R-:W-:Y:S05]  /*1f20*/  @!P1 BRA `(.L_x_30) ;  /* 0x0000000000509947 */ /* 0x000fea0003800000 */
[----:B------:R-:W-:Y:S05]  /*1f30*/  @!P0 BRA `(.L_x_31) ;  /* 0x0000000000048947 */ /* 0x000fea0003800000 */
[----:B------:R-:W-:Y:S01]  /*1f40*/  BPT.TRAP 0x1 ;  /* 0x000000040000795c */ /* 0x000fe20000300000 */
.L_x_31:
[----:B------:R-:W-:Y:S01]  /*1f50*/  ISETP.NE.AND P0, PT, R22, RZ, PT ;  /* 0x000000ff1600720c */ /* 0x000fe20003f05270 */
[----:B------:R-:W-:Y:S01]  /*1f60*/  BSSY B0, `(.L_x_32) ;  /* 0x000000e000007945 */ /* 0x000fe20003800000 */
[----:B------:R-:W-:-:S11]  /*1f70*/  ISETP.GT.U32.AND P1, PT, R18, 0x1, PT ;  /* 0x000000011200780c */ /* 0x000fd60003f24070 */
[----:B------:R-:W-:Y:S05]  /*1f80*/  @!P0 BRA `(.L_x_33) ;  /* 0x00000000002c8947 */ /* 0x000fea0003800000 */
[----:B------:R-:W-:-:S04]  /*1f90*/  UIADD3 UR6, UR44, UR41, URZ ;  /* 0x000000292c067290 */ /* 0x000fc8000fffe03f */
[----:B------:R-:W-:-:S04]  /*1fa0*/  UIMAD.WIDE.U32 UR4, UR6, 0x24924925, URZ ;  /* 0x24924925060478a5 */ /* 0x000fc8000f8e003f */
[----:B------:R-:W-:-:S04]  /*1fb0*/  UIADD3 UR4, UR6, -UR5, URZ ;  /* 0x8000000506047290 */ /* 0x000fc8000fffe03f */
[----:B------:R-:W-:-:S04]  /*1fc0*/  ULEA.HI UR4, UR4, UR5, URZ, 0x1f ;  /* 0x0000000504047291 */ /* 0x000fc8000f8ff83f */
[----:B------:R-:W-:-:S04]  /*1fd0*/  USHF.R.U32.HI UR4, URZ, 0x2, UR4 ;  /* 0x000000023f047899 */ /* 0x000fc80008011604 */
[----:B------:R-:W-:-:S06]  /*1fe0*/  UIMAD UR4, UR4, -0x7, UR6 ;  /* 0xfffffff9040478a4 */ /* 0x000fcc000f8e0206 */
[----:B------:R-:W-:-:S04]  /*1ff0*/  IMAD.U32 R3, RZ, RZ, UR4 ;  /* 0x00000004ff037e24 */ /* 0x000fc8000f8e00ff */
[----:B------:R-:W-:-:S04]  /*2000*/  IMAD R0, R3, 0x8, R6 ;  /* 0x0000000803007824 */ /* 0x000fc800078e0206 */
[----:B------:R-:W-:-:S05]  /*2010*/  VIADD R0, R0, 0x38 ;  /* 0x0000003800007836 */ /* 0x000fca0000000000 */
[----:B------:R-:W-:-:S04]  /*2020*/  PRMT R0, R19, 0x654, R0 ;  /* 0x0000065413007816 */ /* 0x000fc80000000000 */
[----:B------:R0:W-:Y:S03]  /*2030*/  SYNCS.ARRIVE.TRANS64.RED.A1T0 RZ, [R0+URZ], RZ ;  /* 0x000000ff00ff79a7 */ /* 0x0001e6000810043f */
.L_x_33:
[----:B------:R-:W-:Y:S05]  /*2040*/  BSYNC B0 ;  /* 0x0000000000007941 */ /* 0x000fea0003800000 */
.L_x_32:
[----:B------:R-:W-:Y:S05]  /*2050*/  @P1 BRA `(.L_x_30) ;  /* 0x0000000000041947 */ /* 0x000fea0003800000 */
[----:B------:R-:W-:Y:S01]  /*2060*/  BPT.TRAP 0x1 ;  /* 0x000000040000795c */ /* 0x000fe20000300000 */
.L_x_30:
[----:B------:R-:W-:Y:S01]  /*2070*/  UISETP.GE.U32.AND UP1, UPT, UR43, 0x7, UPT ;  /* 0x000000072b00788c */ /* 0x000fe2000bf26070 */
[----:B------:R-:W-:Y:S01]  /*2080*/  IMAD.SHL.U32 R100, R100, 0x80, RZ ;  /* 0x0000008064647824 */ /* 0x000fe200078e00ff */
[----:B------:R-:W-:Y:S01]  /*2090*/  UIADD3 UR41, UR43, UR41, URZ ;  /* 0x000000292b297290 */ /* 0x000fe2000fffe03f */
[----:B------:R-:W-:Y:S01]  /*20a0*/  SHF.R.S32.HI R11, RZ, 0x1f, R101 ;  /* 0x0000001fff0b7819 */ /* 0x000fe20000011465 */
[----:B------:R-:W-:Y:S01]  /*20b0*/  ULDC UR10, c[0x0][0x288] ;  /* 0x0000a200000a7ab9 */ /* 0x000fe20000000800 */
[----:B------:R-:W-:Y:S01]  /*20c0*/  IMAD.SHL.U32 R6, R103, 0x80, RZ ;  /* 0x0000008067067824 */ /* 0x000fe200078e00ff */
[C---:B------:R-:W-:Y:S01]  /*20d0*/  LOP3.LUT R8, R100.reuse, 0x6, R95, 0xf8, !PT ;  /* 0x0000000664087812 */ /* 0x040fe200078ef85f */
[----:B------:R-:W-:Y:S01]  /*20e0*/  UISETP.GT.U32.AND UP0, UPT, UR41, 0x6, UPT ;  /* 0x000000062900788c */ /* 0x000fe2000bf04070 */
[----:B------:R-:W-:Y:S01]  /*20f0*/  ISETP.GE.AND P0, PT, R100, UR10, PT ;  /* 0x0000000a64007c0c */ /* 0x000fe2000bf06270 */
[----:B------:R-:W-:Y:S01]  /*2100*/  ULDC.64 UR6, c[0x0][0x5d0] ;  /* 0x0001740000067ab9 */ /* 0x000fe20000000a00 */
[----:B------:R-:W-:Y:S01]  /*2110*/  ULDC UR11, c[0x0][0x284] ;  /* 0x0000a100000b7ab9 */ /* 0x000fe20000000800 */
[----:B------:R-:W-:Y:S01]  /*2120*/  @UP1 UIMAD.WIDE.U32 UR4, UR41, 0x24924925, URZ ;  /* 0x24924925290418a5 */ /* 0x000fe2000f8e003f */
[----:B------:R-:W-:Y:S01]  /*2130*/  SHF.R.S32.HI R9, RZ, 0x1f, R8 ;  /* 0x0000001fff097819 */ /* 0x000fe20000011408 */
[----:B0-----:R-:W-:Y:S01]  /*2140*/  IMAD R0, R11, UR6, RZ ;  /* 0x000000060b007c24 */ /* 0x001fe2000f8e02ff */
[----:B------:R-:W-:Y:S01]  /*2150*/  UISETP.LT.U32.AND UP0, UPT, UR43, 0x7, UP0 ;  /* 0x000000072b00788c */ /* 0x000fe20008701070 */
[----:B------:R-:W-:Y:S01]  /*2160*/  ISETP.GE.OR P0, PT, R6, UR11, P0 ;  /* 0x0000000b06007c0c */ /* 0x000fe20008706670 */
[----:B------:R-:W-:Y:S01]  /*2170*/  @UP1 UIADD3 UR4, UR41, -UR5, URZ ;  /* 0x8000000529041290 */ /* 0x000fe2000fffe03f */
[C---:B------:R-:W-:Y:S01]  /*2180*/  IMAD R3, R101.reuse, UR7, R0 ;  /* 0x0000000765037c24 */ /* 0x040fe2000f8e0200 */
[----:B------:R-:W-:Y:S01]  /*2190*/  ULDC.64 UR8, c[0x0][0x5c8] ;  /* 0x0001720000087ab9 */ /* 0x000fe20000000a00 */
[----:B------:R-:W-:Y:S01]  /*21a0*/  IMAD.WIDE.U32 R4, R101, UR6, R8 ;  /* 0x0000000665047c25 */ /* 0x000fe2000f8e0008 */
[----:B------:R-:W-:-:S02]  /*21b0*/  USEL UR6, URZ, 0x1, !UP0 ;  /* 0x000000013f067887 */ /* 0x000fc4000c000000 */
[----:B------:R-:W-:Y:S01]  /*21c0*/  @UP1 ULEA.HI UR4, UR4, UR5, URZ, 0x1f ;  /* 0x0000000504041291 */ /* 0x000fe2000f8ff83f */
[----:B------:R-:W-:Y:S01]  /*21d0*/  IMAD.WIDE R104, R103, 0x80, R88 ;  /* 0x0000008067687825 */ /* 0x000fe200078e0258 */
[----:B------:R-:W-:Y:S02]  /*21e0*/  ULOP3.LUT UR40, UR40, UR6, URZ, 0x3c, !UPT ;  /* 0x0000000628287292 */ /* 0x000fe4000f8e3c3f */
[----:B------:R-:W-:Y:S01]  /*21f0*/  @UP1 USHF.R.U32.HI UR4, URZ, 0x2, UR4 ;  /* 0x000000023f041899 */ /* 0x000fe20008011604 */
[----:B------:R-:W-:Y:S02]  /*2200*/  IMAD.IADD R5, R5, 0x1, R3 ;  /* 0x0000000105057824 */ /* 0x000fe400078e0203 */
[----:B------:R-:W-:Y:S01]  /*2210*/  IMAD R3, R105, UR8, RZ ;  /* 0x0000000869037c24 */ /* 0x000fe2000f8e02ff */
[----:B------:R-:W-:Y:S01]  /*2220*/  @UP1 ULOP3.LUT UR40, UR40, 0x1, UR4, 0x78, !UPT ;  /* 0x0000000128281892 */ /* 0x000fe2000f8e7804 */
[----:B------:R-:W-:-:S04]  /*2230*/  IMAD.WIDE.U32 R106, R104, UR8, R4 ;  /* 0x00000008686a7c25 */ /* 0x000fc8000f8e0004 */
[----:B------:R-:W-:Y:S02]  /*2240*/  IMAD R7, R104, UR9, R3 ;  /* 0x0000000968077c24 */ /* 0x000fe4000f8e0203 */
[----:B------:R-:W-:Y:S01]  /*2250*/  IMAD.MOV.U32 R0, RZ, RZ, -0x1 ;  /* 0xffffffffff007424 */ /* 0x000fe200078e00ff */
[----:B------:R-:W-:Y:S06]  /*2260*/  @P0 BRA `(.L_x_34) ;  /* 0x00000040001c0947 */ /* 0x000fec0003800000 */
[----:B-----5:R-:W-:Y:S01]  /*2270*/  FSETP.NEU.AND P0, PT, R90, RZ, PT ;  /* 0x000000ff5a00720b */ /* 0x020fe20003f0d000 */
[----:B------:R-:W-:Y:S01]  /*2280*/  IMAD.IADD R4, R94, 0x1, -R100 ;  /* 0x000000015e047824 */ /* 0x000fe200078e0a64 */
[----:B------:R-:W-:Y:S01]  /*2290*/  BSSY B0, `(.L_x_34) ;  /* 0x0000404000007945 */ /* 0x000fe20003800000 */
[----:B------:R-:W-:Y:S02]  /*22a0*/  IMAD.IADD R3, R99, 0x1, -R6 ;  /* 0x0000000163037824 */ /* 0x000fe400078e0a06 */
[----:B------:R-:W-:Y:S01]  /*22b0*/  IMAD.IADD R103, R107, 0x1, R7 ;  /* 0x000000016b677824 */ /* 0x000fe200078e0207 */
[----:B------:R-:W-:-:S04]  /*22c0*/  ISETP.GT.AND P2, PT, R4, RZ, PT ;  /* 0x000000ff0400720c */ /* 0x000fc80003f44270 */
[----:B------:R-:W-:-:S03]  /*22d0*/  ISETP.GT.AND P1, PT, R3, RZ, P2 ;  /* 0x000000ff0300720c */ /* 0x000fc60001724270 */
[----:B------:R-:W-:Y:S10]  /*22e0*/  @!P0 BRA `(.L_x_35) ;  /* 0x0000002c00288947 */ /* 0x000ff40003800000 */
[----:B------:R-:W0:Y:S01]  /*22f0*/  LDC.64 R110, c[0x0][0x5b8] ;  /* 0x00016e00ff6e7b82 */ /* 0x000e220000000a00 */
[----:B------:R-:W-:-:S07]  /*2300*/  ULDC.64 UR4, c[0x0][0x5c0] ;  /* 0x0001700000047ab9 */ /* 0x000fce0000000a00 */
[----:B------:R-:W1:Y:S08]  /*2310*/  LDC.64 R112, c[0x0][0x5b0] ;  /* 0x00016c00ff707b82 */ /* 0x000e700000000a00 */
[----:B------:R-:W2:Y:S01]  /*2320*/  LDC.64 R114, c[0x0][0x5a8] ;  /* 0x00016a00ff727b82 */ /* 0x000ea20000000a00 */
[-C--:B0-----:R-:W-:Y:S02]  /*2330*/  IMAD R6, R11, R110.reuse, RZ ;  /* 0x0000006e0b067224 */ /* 0x081fe400078e02ff */
[----:B------:R-:W-:-:S04]  /*2340*/  IMAD.WIDE.U32 R108, R101, R110, R8 ;  /* 0x0000006e656c7225 */ /* 0x000fc800078e0008 */
[----:B------:R-:W-:Y:S02]  /*2350*/  IMAD R107, R101, R111, R6 ;  /* 0x0000006f656b7224 */ /* 0x000fe400078e0206 */
[-C--:B-1----:R-:W-:Y:S02]  /*2360*/  IMAD R5, R105, R112.reuse, RZ ;  /* 0x0000007069057224 */ /* 0x082fe400078e02ff */
[----:B------:R-:W-:Y:S02]  /*2370*/  IMAD.IADD R13, R109, 0x1, R107 ;  /* 0x000000016d0d7824 */ /* 0x000fe400078e026b */
[----:B------:R-:W-:Y:S02]  /*2380*/  IMAD.MOV.U32 R12, RZ, RZ, R108 ;  /* 0x000000ffff0c7224 */ /* 0x000fe400078e006c */
[C---:B------:R-:W-:Y:S02]  /*2390*/  IMAD R111, R104.reuse, R113, R5 ;  /* 0x00000071686f7224 */ /* 0x040fe400078e0205 */
[----:B------:R-:W-:-:S04]  /*23a0*/  IMAD.WIDE.U32 R6, R104, R112, R12 ;  /* 0x0000007068067225 */ /* 0x000fc800078e000c */
[----:B------:R-:W-:Y:S01]  /*23b0*/  IMAD.IADD R5, R7, 0x1, R111 ;  /* 0x0000000107057824 */ /* 0x000fe200078e026f */
[----:B--2---:R-:W-:-:S04]  /*23c0*/  LEA R14, P0, R6, R114, 0x1 ;  /* 0x00000072060e7211 */ /* 0x004fc800078008ff */
[----:B------:R-:W-:-:S05]  /*23d0*/  LEA.HI.X R15, R6, R115, R5, 0x1, P0 ;  /* 0x00000073060f7211 */ /* 0x000fca00000f0c05 */
[----:B------:R0:W2:Y:S01]  /*23e0*/  @P1 LDG.E.LTC128B.U16 R5, desc[UR38][R14.64] ;  /* 0x000000260e051981 */ /* 0x0000a2000c1e1520 */
[----:B------:R-:W-:Y:S01]  /*23f0*/  LEA R10, P0, R106, UR4, 0x1 ;  /* 0x000000046a0a7c11 */ /* 0x000fe2000f8008ff */
[----:B------:R-:W-:Y:S01]  /*2400*/  IMAD.WIDE.U32 R6, R104, R112, R8 ;  /* 0x0000007068067225 */ /* 0x000fe200078e0008 */
[----:B------:R-:W-:Y:S03]  /*2410*/  BSSY B1, `(.L_x_36) ;  /* 0x0000012000017945 */ /* 0x000fe60003800000 */
[----:B------:R-:W-:Y:S02]  /*2420*/  IMAD.IADD R7, R111, 0x1, R7 ;  /* 0x000000016f077824 */ /* 0x000fe400078e0207 */
[----:B------:R-:W-:Y:S01]  /*2430*/  IMAD.WIDE.U32 R20, R101, R110, R6 ;  /* 0x0000006e65147225 */ /* 0x000fe200078e0006 */
[----:B0-----:R-:W-:-:S03]  /*2440*/  SHF.L.U64.HI R15, R112, 0x3, R113 ;  /* 0x00000003700f7819 */ /* 0x001fc60000010271 */
[----:B------:R-:W-:Y:S01]  /*2450*/  IMAD.IADD R7, R107, 0x1, R21 ;  /* 0x000000016b077824 */ /* 0x000fe200078e0215 */
[----:B------:R-:W-:Y:S01]  /*2460*/  LEA R6, P4, R20, R114, 0x1 ;  /* 0x0000007214067211 */ /* 0x000fe200078808ff */
[----:B------:R-:W-:-:S03]  /*2470*/  IMAD.SHL.U32 R14, R112, 0x8, RZ ;  /* 0x00000008700e7824 */ /* 0x000fc600078e00ff */
[----:B------:R-:W-:Y:S01]  /*2480*/  LEA.HI.X R7, R20, R115, R7, 0x1, P4 ;  /* 0x0000007314077211 */ /* 0x000fe200020f0c07 */
[----:B--2---:R-:W-:-:S04]  /*2490*/  IMAD.U32 R11, R5, 0x10000, RZ ;  /* 0x00010000050b7824 */ /* 0x004fc800078e00ff */
[----:B------:R-:W-:-:S04]  /*24a0*/  FMUL R11, R11, R90 ;  /* 0x0000005a0b0b7220 */ /* 0x000fc80000400000 */
[----:B------:R-:W-:Y:S01]  /*24b0*/  FFMA R24, R24, R23, R11 ;  /* 0x0000001718187223 */ /* 0x000fe2000000000b */
[----:B------:R-:W-:Y:S02]  /*24c0*/  LEA.HI.X R11, R106, UR5, R103, 0x1, P0 ;  /* 0x000000056a0b7c11 */ /* 0x000fe400080f0c67 */
[----:B------:R-:W-:Y:S02]  /*24d0*/  ISETP.GT.AND P0, PT, R4, 0x1, PT ;  /* 0x000000010400780c */ /* 0x000fe40003f04270 */
[----:B------:R-:W-:Y:S02]  /*24e0*/  F2FP.BF16.F32.PACK_AB R24, RZ, R24 ;  /* 0x00000018ff18723e */ /* 0x000fe400000010ff */
[----:B------:R-:W-:-:S03]  /*24f0*/  ISETP.GT.AND P3, PT, R3, RZ, P0 ;  /* 0x000000ff0300720c */ /* 0x000fc60000764270 */
[----:B------:R0:W-:Y:S10]  /*2500*/  @P1 STG.E.U16 desc[UR38][R10.64], R24 ;  /* 0x000000180a001986 */ /* 0x0001f4000c101526 */
[----:B------:R-:W-:Y:S05]  /*2510*/  @!P3 BRA `(.L_x_37) ;  /* 0x000000000004b947 */ /* 0x000fea0003800000 */
[----:B------:R1:W5:Y:S02]  /*2520*/  LDG.E.LTC128B.U16 R5, desc[UR38][R6.64+0x2] ;  /* 0x0000022606057981 */ /* 0x000364000c1e1520 */
.L_x_37:
[----:B------:R-:W-:Y:S05]  /*2530*/  BSYNC B1 ;  /* 0x0000000000017941 */ /* 0x000fea0003800000 */
.L_x_36:
[----:B-----5:R-:W-:Y:S01]  /*2540*/  IMAD.U32 R103, R5, 0x10000, RZ ;  /* 0x0001000005677824 */ /* 0x020fe200078e00ff */
[----:B------:R-:W-:Y:S01]  /*2550*/  ISETP.GT.AND P2, PT, R3, 0x8, P2 ;  /* 0x000000080300780c */ /* 0x000fe20001744270 */
[----:B------:R-:W-:Y:S01]  /*2560*/  IMAD.WIDE.U32 R20, R104, R112, R14 ;  /* 0x0000007068147225 */ /* 0x000fe200078e000e */
[----:B0-----:R-:W-:-:S03]  /*2570*/  PRMT R24, R5, 0x7610, R24 ;  /* 0x0000761005187816 */ /* 0x001fc60000000018 */
[----:B------:R-:W-:Y:S01]  /*2580*/  FMUL R12, R103, R90 ;  /* 0x0000005a670c7220 */ /* 0x000fe20000400000 */
[----:B------:R-:W-:Y:S01]  /*2590*/  IMAD.IADD R111, R111, 0x1, R21 ;  /* 0x000000016f6f7824 */ /* 0x000fe200078e0215 */
[----:B------:R-:W-:Y:S02]  /*25a0*/  IADD3 R108, P1, R108, R20, RZ ;  /* 0x000000146c6c7210 */ /* 0x000fe40007f3e0ff */
[----:B------:R-:W-:-:S03]  /*25b0*/  FFMA R12, R25, R23, R12 ;  /* 0x00000017190c7223 */ /* 0x000fc6000000000c */
[----:B------:R-:W-:Y:S02]  /*25c0*/  IMAD.X R13, R111, 0x1, R13, P1 ;  /* 0x000000016f0d7824 */ /* 0x000fe400008e060d */
[----:B------:R-:W-:Y:S02]  /*25d0*/  F2FP.BF16.F32.PACK_AB R12, RZ, R12 ;  /* 0x0000000cff0c723e */ /* 0x000fe400000010ff */
[----:B------:R-:W-:Y:S02]  /*25e0*/  LEA R14, P1, R108, R114, 0x1 ;  /* 0x000000726c0e7211 */ /* 0x000fe400078208ff */
[----:B------:R-:W-:Y:S02]  /*25f0*/  PRMT R21, R12, 0x7610, R21 ;  /* 0x000076100c157816 */ /* 0x000fe40000000015 */
[----:B------:R-:W-:-:S03]  /*2600*/  LEA.HI.X R15, R108, R115, R13, 0x1, P1 ;  /* 0x000000736c0f7211 */ /* 0x000fc600008f0c0d */
[----:B------:R0:W-:Y:S04]  /*2610*/  @P3 STG.E.U16 desc[UR38][R10.64+0x2], R21 ;  /* 0x000002150a003986 */ /* 0x0001e8000c101526 */
[----:B------:R-:W2:Y:S01]  /*2620*/  @P2 LDG.E.LTC128B.U16 R24, desc[UR38][R14.64] ;  /* 0x000000260e182981 */ /* 0x000ea2000c1e1520 */
[----:B------:R-:W-:Y:S01]  /*2630*/  IADD3 R20, P1, R8, R20, RZ ;  /* 0x0000001408147210 */ /* 0x000fe20007f3e0ff */
[----:B------:R-:W-:Y:S01]  /*2640*/  BSSY B1, `(.L_x_38) ;  /* 0x0000011000017945 */ /* 0x000fe20003800000 */
[----:B------:R-:W-:Y:S02]  /*2650*/  SHF.L.U64.HI R13, R91, 0x1, R92 ;  /* 0x000000015b0d7819 */ /* 0x000fe4000001025c */
[----:B------:R-:W-:Y:S01]  /*2660*/  ISETP.GT.AND P0, PT, R3, 0x8, P0 ;  /* 0x000000080300780c */ /* 0x000fe20000704270 */
[----:B0-----:R-:W-:Y:S01]  /*2670*/  IMAD.X R21, R9, 0x1, R111, P1 ;  /* 0x0000000109157824 */ /* 0x001fe200008e066f */
[----:B------:R-:W-:Y:S01]  /*2680*/  LEA R12, P1, R91, R10, 0x1 ;  /* 0x0000000a5b0c7211 */ /* 0x000fe200078208ff */
[----:B------:R-:W-:-:S04]  /*2690*/  IMAD.WIDE.U32 R20, R101, R110, R20 ;  /* 0x0000006e65147225 */ /* 0x000fc800078e0014 */
[----:B------:R-:W-:Y:S01]  /*26a0*/  IMAD.X R13, R13, 0x1, R11, P1 ;  /* 0x000000010d0d7824 */ /* 0x000fe200008e060b */
[----:B------:R-:W-:Y:S01]  /*26b0*/  LEA R8, P3, R20, R114, 0x1 ;  /* 0x0000007214087211 */ /* 0x000fe200078608ff */
[----:B------:R-:W-:-:S05]  /*26c0*/  IMAD.IADD R9, R107, 0x1, R21 ;  /* 0x000000016b097824 */ /* 0x000fca00078e0215 */
[----:B------:R-:W-:Y:S01]  /*26d0*/  LEA.HI.X R9, R20, R115, R9, 0x1, P3 ;  /* 0x0000007314097211 */ /* 0x000fe200018f0c09 */
[----:B--2---:R-:W-:-:S04]  /*26e0*/  IMAD.U32 R5, R24, 0x10000, RZ ;  /* 0x0001000018057824 */ /* 0x004fc800078e00ff */
[----:B------:R-:W-:-:S04]  /*26f0*/  FMUL R5, R5, R90 ;  /* 0x0000005a05057220 */ /* 0x000fc80000400000 */
[----:B------:R-:W-:-:S05]  /*2700*/  FFMA R5, R26, R23, R5 ;  /* 0x000000171a057223 */ /* 0x000fca0000000005 */
[----:B------:R-:W-:-:S05]  /*2710*/  F2FP.BF16.F32.PACK_AB R5, RZ, R5 ;  /* 0x00000005ff05723e */ /* 0x000fca00000010ff */
[----:B------:R0:W-:Y:S01]  /*2720*/  @P2 STG.E.U16 desc[UR38][R12.64], R5 ;  /* 0x000000050c002986 */ /* 0x0001e2000c101526 */
[----:B------:R-:W-:Y:S05]  /*2730*/  @!P0 BRA `(.L_x_39) ;  /* 0x0000000000048947 */ /* 0x000fea0003800000 */
[----:B------:R2:W5:Y:S02]  /*2740*/  LDG.E.LTC128B.U16 R24, desc[UR38][R8.64+0x2] ;  /* 0x0000022608187981 */ /* 0x000564000c1e1520 */
.L_x_39:
[----:B------:R-:W-:Y:S05]  /*2750*/  BSYNC B1 ;  /* 0x0000000000017941 */ /* 0x000fea0003800000 */
.L_x_38:
[----:B0----5:R-:W-:Y:S01]  /*2760*/  IMAD.U32 R5, R24, 0x10000, RZ ;  /* 0x0001000018057824 */ /* 0x021fe200078e00ff */
[----:B------:R-:W-:Y:S01]  /*2770*/  ISETP.GT.AND P1, PT, R4, 0x8, PT ;  /* 0x000000080400780c */ /* 0x000fe20003f24270 */
[----:B------:R-:W-:Y:S02]  /*2780*/  BSSY B1, `(.L_x_40) ;  /* 0x0000008000017945 */ /* 0x000fe40003800000 */
[----:B------:R-:W-:Y:S01]  /*2790*/  FMUL R14, R5, R90 ;  /* 0x0000005a050e7220 */ /* 0x000fe20000400000 */
[----:B------:R-:W-:-:S03]  /*27a0*/  ISETP.GT.AND P2, PT, R3, RZ, P1 ;  /* 0x000000ff0300720c */ /* 0x000fc60000f44270 */
[----:B------:R-:W-:-:S05]  /*27b0*/  FFMA R14, R27, R23, R14 ;  /* 0x000000171b0e7223 */ /* 0x000fca000000000e */
[----:B------:R-:W-:-:S05]  /*27c0*/  F2FP.BF16.F32.PACK_AB R14, RZ, R14 ;  /* 0x0000000eff0e723e */ /* 0x000fca00000010ff */
[----:B------:R0:W-:Y:S01]  /*27d0*/  @P0 STG.E.U16 desc[UR38][R12.64+0x2], R14 ;  /* 0x0000020e0c000986 */ /* 0x0001e2000c101526 */
[----:B------:R-:W-:Y:S05]  /*27e0*/  @!P2 BRA `(.L_x_41) ;  /* 0x000000000004a947 */ /* 0x000fea0003800000 */
[----:B------:R3:W5:Y:S02]  /*27f0*/  LDG.E.LTC128B.U16 R24, desc[UR38][R6.64+0x10] ;  /* 0x0000102606187981 */ /* 0x000764000c1e1520 */
.L_x_41:
[----:B------:R-:W-:Y:S05]  /*2800*/  BSYNC B1 ;  /* 0x0000000000017941 */ /* 0x000fea0003800000 */
.L_x_40:
[----:B-----5:R-:W-:Y:S01]  /*2810*/  IMAD.U32 R5, R24, 0x10000, RZ ;  /* 0x0001000018057824 */ /* 0x020fe200078e00ff */
        /* <DEDUP_REMOVED lines=9> */
.L_x_43:
[----:B------:R-:W-:Y:S05]  /*28b0*/  BSYNC B1 ;  /* 0x0000000000017941 */ /* 0x000fea0003800000 */
.L_x_42:
[----:B----45:R-:W-:Y:S01]  /*28c0*/  IMAD.U32 R5, R24, 0x10000, RZ ;  /* 0x0001000018057824 */ /* 0x030fe200078e00ff */
[----:B------:R-:W-:Y:S01]  /*28d0*/  ISETP.GT.AND P1, PT, R3, 0x8, P1 ;  /* 0x000000080300780c */ /* 0x000fe20000f24270 */
[----:B------:R-:W-:Y:S02]  /*28e0*/  BSSY B1, `(.L_x_44) ;  /* 0x0000007000017945 */ /* 0x000fe40003800000 */
[----:B0-----:R-:W-:-:S04]  /*28f0*/  FMUL R14, R5, R90 ;  /* 0x0000005a050e7220 */ /* 0x001fc80000400000 */
[----:B------:R-:W-:-:S05]  /*2900*/  FFMA R14, R29, R23, R14 ;  /* 0x000000171d0e7223 */ /* 0x000fca000000000e */
[----:B------:R-:W-:-:S05]  /*2910*/  F2FP.BF16.F32.PACK_AB R14, RZ, R14 ;  /* 0x0000000eff0e723e */ /* 0x000fca00000010ff */
[----:B------:R0:W-:Y:S01]  /*2920*/  @P3 STG.E.U16 desc[UR38][R10.64+0x12], R14 ;  /* 0x0000120e0a003986 */ /* 0x0001e2000c101526 */
[----:B------:R-:W-:Y:S05]  /*2930*/  @!P1 BRA `(.L_x_45) ;  /* 0x0000000000049947 */ /* 0x000fea0003800000 */
[----:B------:R4:W5:Y:S02]  /*2940*/  LDG.E.LTC128B.U16 R24, desc[UR38][R8.64+0x10] ;  /* 0x0000102608187981 */ /* 0x000964000c1e1520 */
.L_x_45:
[----:B------:R-:W-:Y:S05]  /*2950*/  BSYNC B1 ;  /* 0x0000000000017941 */ /* 0x000fea0003800000 */
.L_x_44:
[----:B-----5:R-:W-:Y:S01]  /*2960*/  IMAD.U32 R5, R24, 0x10000, RZ ;  /* 0x0001000018057824 */ /* 0x020fe200078e00ff */
[----:B------:R-:W-:Y:S01]  /*2970*/  ISETP.GT.AND P0, PT, R3, 0x8, P0 ;  /* 0x000000080300780c */ /* 0x000fe20000704270 */
[----:B------:R-:W-:Y:S02]  /*2980*/  BSSY B1, `(.L_x_46) ;  /* 0x0000007000017945 */ /* 0x000fe40003800000 */
[----:B------:R-:W-:-:S04]  /*2990*/  FMUL R5, R5, R90 ;  /* 0x0000005a05057220 */ /* 0x000fc80000400000 */
[----:B------:R-:W-:-:S05]  /*29a0*/  FFMA R5, R30, R23, R5 ;  /* 0x000000171e057223 */ /* 0x000fca0000000005 */
[----:B------:R-:W-:-:S05]  /*29b0*/  F2FP.BF16.F32.PACK_AB R5, RZ, R5 ;  /* 0x00000005ff05723e */ /* 0x000fca00000010ff */
[----:B------:R0:W-:Y:S01]  /*29c0*/  @P1 STG.E.U16 desc[UR38][R12.64+0x10], R5 ;  /* 0x000010050c001986 */ /* 0x0001e2000c101526 */
[----:B------:R-:W-:Y:S05]  /*29d0*/  @!P0 BRA `(.L_x_47) ;  /* 0x0000000000048947 */ /* 0x000fea0003800000 */
[----:B------:R0:W5:Y:S02]  /*29e0*/  LDG.E.LTC128B.U16 R24, desc[UR38][R8.64+0x12] ;  /* 0x0000122608187981 */ /* 0x000164000c1e1520 */
.L_x_47:
[----:B------:R-:W-:Y:S05]  /*29f0*/  BSYNC B1 ;  /* 0x0000000000017941 */ /* 0x000fea0003800000 */
.L_x_46:
        /* <DEDUP_REMOVED lines=10> */
.L_x_49:
[----:B------:R-:W-:Y:S05]  /*2aa0*/  BSYNC B1 ;  /* 0x0000000000017941 */ /* 0x000fea0003800000 */
.L_x_48:
        /* <DEDUP_REMOVED lines=10> */
.L_x_51:
[----:B------:R-:W-:Y:S05]  /*2b50*/  BSYNC B1 ;  /* 0x0000000000017941 */ /* 0x000fea0003800000 */
.L_x_50:
[----:B0----5:R-:W-:Y:S01]  /*2b60*/  IMAD.U32 R5, R24, 0x10000, RZ ;  /* 0x0001000018057824 */ /* 0x021fe200078e00ff */
        /* <DEDUP_REMOVED lines=8> */
.L_x_53:
[----:B------:R-:W-:Y:S05]  /*2bf0*/  BSYNC B1 ;  /* 0x0000000000017941 */ /* 0x000fea0003800000 */
.L_x_52:
        /* <DEDUP_REMOVED lines=9> */
.L_x_55:
[----:B------:R-:W-:Y:S05]  /*2c90*/  BSYNC B1 ;  /* 0x0000000000017941 */ /* 0x000fea0003800000 */
.L_x_54:
        /* <DEDUP_REMOVED lines=10> */
.L_x_57:
[----:B------:R-:W-:Y:S05]  /*2d40*/  BSYNC B1 ;  /* 0x0000000000017941 */ /* 0x000fea0003800000 */
.L_x_56:
        /* <DEDUP_REMOVED lines=10> */
.L_x_59:
[----:B------:R-:W-:Y:S05]  /*2df0*/  BSYNC B1 ;  /* 0x0000000000017941 */ /* 0x000fea0003800000 */
.L_x_58:
        /* <DEDUP_REMOVED lines=9> */
.L_x_61:
[----:B------:R-:W-:Y:S05]  /*2e90*/  BSYNC B1 ;  /* 0x0000000000017941 */ /* 0x000fea0003800000 */
.L_x_60:
        /* <DEDUP_REMOVED lines=9> */
.L_x_63:
[----:B------:R-:W-:Y:S05]  /*2f30*/  BSYNC B1 ;  /* 0x0000000000017941 */ /* 0x000fea0003800000 */
.L_x_62:
        /* <DEDUP_REMOVED lines=10> */
.L_x_65:
[----:B------:R-:W-:Y:S05]  /*2fe0*/  BSYNC B1 ;  /* 0x0000000000017941 */ /* 0x000fea0003800000 */
.L_x_64:
        /* <DEDUP_REMOVED lines=10> */
.L_x_67:
[----:B------:R-:W-:Y:S05]  /*3090*/  BSYNC B1 ;  /* 0x0000000000017941 */ /* 0x000fea0003800000 */
.L_x_66:
        /* <DEDUP_REMOVED lines=9> */
.L_x_69:
[----:B------:R-:W-:Y:S05]  /*3130*/  BSYNC B1 ;  /* 0x0000000000017941 */ /* 0x000fea0003800000 */
.L_x_68:
        /* <DEDUP_REMOVED lines=9> */
.L_x_71:
[----:B------:R-:W-:Y:S05]  /*31d0*/  BSYNC B1 ;  /* 0x0000000000017941 */ /* 0x000fea0003800000 */
.L_x_70:
        /* <DEDUP_REMOVED lines=10> */
.L_x_73:
[----:B------:R-:W-:Y:S05]  /*3280*/  BSYNC B1 ;  /* 0x0000000000017941 */ /* 0x000fea0003800000 */
.L_x_72:
        /* <DEDUP_REMOVED lines=10> */
.L_x_75:
[----:B------:R-:W-:Y:S05]  /*3330*/  BSYNC B1 ;  /* 0x0000000000017941 */ /* 0x000fea0003800000 */
.L_x_74:
        /* <DEDUP_REMOVED lines=9> */
.L_x_77:
[----:B------:R-:W-:Y:S05]  /*33d0*/  BSYNC B1 ;  /* 0x0000000000017941 */ /* 0x000fea0003800000 */
.L_x_76:
        /* <DEDUP_REMOVED lines=9> */
.L_x_79:
[----:B------:R-:W-:Y:S05]  /*3470*/  BSYNC B1 ;  /* 0x0000000000017941 */ /* 0x000fea0003800000 */
.L_x_78:
        /* <DEDUP_REMOVED lines=10> */
.L_x_81:
[----:B------:R-:W-:Y:S05]  /*3520*/  BSYNC B1 ;  /* 0x0000000000017941 */ /* 0x000fea0003800000 */
.L_x_80:
        /* <DEDUP_REMOVED lines=10> */
.L_x_83:
[----:B------:R-:W-:Y:S05]  /*35d0*/  BSYNC B1 ;  /* 0x0000000000017941 */ /* 0x000fea0003800000 */
.L_x_82:
        /* <DEDUP_REMOVED lines=9> */
.L_x_85:
[----:B------:R-:W-:Y:S05]  /*3670*/  BSYNC B1 ;  /* 0x0000000000017941 */ /* 0x000fea0003800000 */
.L_x_84:
        /* <DEDUP_REMOVED lines=9> */
.L_x_87:
[----:B------:R-:W-:Y:S05]  /*3710*/  BSYNC B1 ;  /* 0x0000000000017941 */ /* 0x000fea0003800000 */
.L_x_86:
        /* <DEDUP_REMOVED lines=10> */
.L_x_89:
[----:B------:R-:W-:Y:S05]  /*37c0*/  BSYNC B1 ;  /* 0x0000000000017941 */ /* 0x000fea0003800000 */
.L_x_88:
        /* <DEDUP_REMOVED lines=10> */
.L_x_91:
[----:B------:R-:W-:Y:S05]  /*3870*/  BSYNC B1 ;  /* 0x0000000000017941 */ /* 0x000fea0003800000 */
.L_x_90:
        /* <DEDUP_REMOVED lines=9> */
.L_x_93:
[----:B------:R-:W-:Y:S05]  /*3910*/  BSYNC B1 ;  /* 0x0000000000017941 */ /* 0x000fea0003800000 */
.L_x_92:
        /* <DEDUP_REMOVED lines=9> */
.L_x_95:
[----:B------:R-:W-:Y:S05]  /*39b0*/  BSYNC B1 ;  /* 0x0000000000017941 */ /* 0x000fea0003800000 */
.L_x_94:
        /* <DEDUP_REMOVED lines=10> */
.L_x_97:
[----:B------:R-:W-:Y:S05]  /*3a60*/  BSYNC B1 ;  /* 0x0000000000017941 */ /* 0x000fea0003800000 */
.L_x_96:
        /* <DEDUP_REMOVED lines=10> */
.L_x_99:
[----:B------:R-:W-:Y:S05]  /*3b10*/  BSYNC B1 ;  /* 0x0000000000017941 */ /* 0x000fea0003800000 */
.L_x_98:
        /* <DEDUP_REMOVED lines=9> */
.L_x_101:
[----:B------:R-:W-:Y:S05]  /*3bb0*/  BSYNC B1 ;  /* 0x0000000000017941 */ /* 0x000fea0003800000 */
.L_x_100:
        /* <DEDUP_REMOVED lines=9> */
.L_x_103:
[----:B------:R-:W-:Y:S05]  /*3c50*/  BSYNC B1 ;  /* 0x0000000000017941 */ /* 0x000fea0003800000 */
.L_x_102:
        /* <DEDUP_REMOVED lines=10> */
.L_x_105:
[----:B------:R-:W-:Y:S05]  /*3d00*/  BSYNC B1 ;  /* 0x0000000000017941 */ /* 0x000fea0003800000 */
.L_x_104:
        /* <DEDUP_REMOVED lines=10> */
.L_x_107:
[----:B------:R-:W-:Y:S05]  /*3db0*/  BSYNC B1 ;  /* 0x0000000000017941 */ /* 0x000fea0003800000 */
.L_x_106:
        /* <DEDUP_REMOVED lines=9> */
.L_x_109:
[----:B------:R-:W-:Y:S05]  /*3e50*/  BSYNC B1 ;  /* 0x0000000000017941 */ /* 0x000fea0003800000 */
.L_x_108:
        /* <DEDUP_REMOVED lines=9> */
.L_x_111:
[----:B------:R-:W-:Y:S05]  /*3ef0*/  BSYNC B1 ;  /* 0x0000000000017941 */ /* 0x000fea0003800000 */
.L_x_110:
        /* <DEDUP_REMOVED lines=10> */
.L_x_113:
[----:B------:R-:W-:Y:S05]  /*3fa0*/  BSYNC B1 ;  /* 0x0000000000017941 */ /* 0x000fea0003800000 */
.L_x_112:
        /* <DEDUP_REMOVED lines=10> */
.L_x_115:
[----:B------:R-:W-:Y:S05]  /*4050*/  BSYNC B1 ;  /* 0x0000000000017941 */ /* 0x000fea0003800000 */
.L_x_114:
        /* <DEDUP_REMOVED lines=9> */
.L_x_117:
[----:B------:R-:W-:Y:S05]  /*40f0*/  BSYNC B1 ;  /* 0x0000000000017941 */ /* 0x000fea0003800000 */
.L_x_116:
        /* <DEDUP_REMOVED lines=9> */
.L_x_119:
[----:B------:R-:W-:Y:S05]  /*4190*/  BSYNC B1 ;  /* 0x0000000000017941 */ /* 0x000fea0003800000 */
.L_x_118:
        /* <DEDUP_REMOVED lines=10> */
.L_x_121:
[----:B------:R-:W-:Y:S05]  /*4240*/  BSYNC B1 ;  /* 0x0000000000017941 */ /* 0x000fea0003800000 */
.L_x_120:
        /* <DEDUP_REMOVED lines=10> */
.L_x_123:
[----:B------:R-:W-:Y:S05]  /*42f0*/  BSYNC B1 ;  /* 0x0000000000017941 */ /* 0x000fea0003800000 */
.L_x_122:
        /* <DEDUP_REMOVED lines=9> */
.L_x_125:
[----:B------:R-:W-:Y:S05]  /*4390*/  BSYNC B1 ;  /* 0x0000000000017941 */ /* 0x000fea0003800000 */
.L_x_124:
        /* <DEDUP_REMOVED lines=9> */
.L_x_127:
[----:B------:R-:W-:Y:S05]  /*4430*/  BSYNC B1 ;  /* 0x0000000000017941 */ /* 0x000fea0003800000 */
.L_x_126:
        /* <DEDUP_REMOVED lines=10> */
.L_x_129:
[----:B------:R-:W-:Y:S05]  /*44e0*/  BSYNC B1 ;  /* 0x0000000000017941 */ /* 0x000fea0003800000 */
.L_x_128:
        /* <DEDUP_REMOVED lines=10> */
.L_x_131:
[----:B------:R-:W-:Y:S05]  /*4590*/  BSYNC B1 ;  /* 0x0000000000017941 */ /* 0x000fea0003800000 */
.L_x_130:
        /* <DEDUP_REMOVED lines=9> */
.L_x_133:
[----:B------:R-:W-:Y:S05]  /*4630*/  BSYNC B1 ;  /* 0x0000000000017941 */ /* 0x000fea0003800000 */
.L_x_132:
        /* <DEDUP_REMOVED lines=9> */
.L_x_135:
[----:B------:R-:W-:Y:S05]  /*46d0*/  BSYNC B1 ;  /* 0x0000000000017941 */ /* 0x000fea0003800000 */
.L_x_134:
        /* <DEDUP_REMOVED lines=10> */
.L_x_137:
[----:B------:R-:W-:Y:S05]  /*4780*/  BSYNC B1 ;  /* 0x0000000000017941 */ /* 0x000fea0003800000 */
.L_x_136:
        /* <DEDUP_REMOVED lines=10> */
.L_x_139:
[----:B------:R-:W-:Y:S05]  /*4830*/  BSYNC B1 ;  /* 0x0000000000017941 */ /* 0x000fea0003800000 */
.L_x_138:
        /* <DEDUP_REMOVED lines=9> */
.L_x_141:
[----:B------:R-:W-:Y:S05]  /*48d0*/  BSYNC B1 ;  /* 0x0000000000017941 */ /* 0x000fea0003800000 */
.L_x_140:
        /* <DEDUP_REMOVED lines=9> */
.L_x_143:
[----:B------:R-:W-:Y:S05]  /*4970*/  BSYNC B1 ;  /* 0x0000000000017941 */ /* 0x000fea0003800000 */
.L_x_142:
        /* <DEDUP_REMOVED lines=10> */
.L_x_145:
[----:B------:R-:W-:Y:S05]  /*4a20*/  BSYNC B1 ;  /* 0x0000000000017941 */ /* 0x000fea0003800000 */
.L_x_144:
        /* <DEDUP_REMOVED lines=10> */
.L_x_147:
[----:B------:R-:W-:Y:S05]  /*4ad0*/  BSYNC B1 ;  /* 0x0000000000017941 */ /* 0x000fea0003800000 */
.L_x_146:
        /* <DEDUP_REMOVED lines=9> */
.L_x_149:
[----:B------:R-:W-:Y:S05]  /*4b70*/  BSYNC B1 ;  /* 0x0000000000017941 */ /* 0x000fea0003800000 */
.L_x_148:
        /* <DEDUP_REMOVED lines=9> */
.L_x_151:
[----:B------:R-:W-:Y:S05]  /*4c10*/  BSYNC B1 ;  /* 0x0000000000017941 */ /* 0x000fea0003800000 */
.L_x_150:
        /* <DEDUP_REMOVED lines=10> */
.L_x_153:
[----:B------:R-:W-:Y:S05]  /*4cc0*/  BSYNC B1 ;  /* 0x0000000000017941 */ /* 0x000fea0003800000 */
.L_x_152:
[----:B-----5:R-:W-:Y:S01]  /*4cd0*/  IMAD.U32 R5, R24, 0x10000, RZ ;  /* 0x0001000018057824 */ /* 0x020fe200078e00ff */
[----:B------:R-:W-:Y:S01]  /*4ce0*/  ISETP.GT.AND P0, PT, R4, 0x79, PT ;  /* 0x000000790400780c */ /* 0x000fe20003f04270 */
[----:B------:R-:W-:Y:S01]  /*4cf0*/  @P2 IMAD.MOV.U32 R4, RZ, RZ, R10 ;  /* 0x000000ffff042224 */ /* 0x000fe200078e000a */
[----:B------:R-:W-:Y:S01]  /*4d00*/  BSSY B1, `(.L_x_154) ;  /* 0x000000a000017945 */ /* 0x000fe20003800000 */
[----:B------:R-:W-:Y:S01]  /*4d10*/  FMUL R5, R5, R90 ;  /* 0x0000005a05057220 */ /* 0x000fe20000400000 */
[----:B------:R-:W-:-:S03]  /*4d20*/  ISETP.GT.AND P3, PT, R3, RZ, P0 ;  /* 0x000000ff0300720c */ /* 0x000fc60000764270 */
[----:B------:R-:W-:-:S05]  /*4d30*/  FFMA R5, R84, R23, R5 ;  /* 0x0000001754057223 */ /* 0x000fca0000000005 */
[----:B------:R-:W-:-:S04]  /*4d40*/  F2FP.BF16.F32.PACK_AB R5, RZ, R5 ;  /* 0x00000005ff05723e */ /* 0x000fc800000010ff */
[----:B0-----:R-:W-:Y:S01]  /*4d50*/  PRMT R14, R5, 0x7610, R14 ;  /* 0x00007610050e7816 */ /* 0x001fe2000000000e */
[----:B------:R-:W-:-:S05]  /*4d60*/  @P2 IMAD.MOV.U32 R5, RZ, RZ, R11 ;  /* 0x000000ffff052224 */ /* 0x000fca00078e000b */
[----:B------:R0:W-:Y:S01]  /*4d70*/  @P2 STG.E.U16 desc[UR38][R4.64+0xf0], R14 ;  /* 0x0000f00e04002986 */ /* 0x0001e2000c101526 */
[----:B------:R-:W-:Y:S05]  /*4d80*/  @!P3 BRA `(.L_x_155) ;  /* 0x000000000004b947 */ /* 0x000fea0003800000 */
[----:B------:R0:W5:Y:S02]  /*4d90*/  LDG.E.LTC128B.U16 R24, desc[UR38][R6.64+0xf2] ;  /* 0x0000f22606187981 */ /* 0x000164000c1e1520 */
.L_x_155:
[----:B------:R-:W-:Y:S05]  /*4da0*/  BSYNC B1 ;  /* 0x0000000000017941 */ /* 0x000fea0003800000 */
.L_x_154:
        /* <DEDUP_REMOVED lines=9> */
.L_x_157:
[----:B------:R-:W-:Y:S05]  /*4e40*/  BSYNC B1 ;  /* 0x0000000000017941 */ /* 0x000fea0003800000 */
.L_x_156:
[----:B-----5:R-:W-:Y:S01]  /*4e50*/  IMAD.U32 R5, R24, 0x10000, RZ ;  /* 0x0001000018057824 */ /* 0x020fe200078e00ff */
[----:B------:R-:W-:Y:S01]  /*4e60*/  ISETP.GT.AND P0, PT, R3, 0x8, P0 ;  /* 0x000000080300780c */ /* 0x000fe20000704270 */
[----:B0-----:R-:W-:Y:S01]  /*4e70*/  @P1 IMAD.MOV.U32 R4, RZ, RZ, R12 ;  /* 0x000000ffff041224 */ /* 0x001fe200078e000c */
[----:B------:R-:W-:Y:S01]  /*4e80*/  BSSY B1, `(.L_x_158) ;  /* 0x0000009000017945 */ /* 0x000fe20003800000 */
[----:B------:R-:W-:-:S04]  /*4e90*/  FMUL R5, R5, R90 ;  /* 0x0000005a05057220 */ /* 0x000fc80000400000 */
[----:B------:R-:W-:-:S05]  /*4ea0*/  FFMA R5, R86, R23, R5 ;  /* 0x0000001756057223 */ /* 0x000fca0000000005 */
[----:B------:R-:W-:-:S04]  /*4eb0*/  F2FP.BF16.F32.PACK_AB R5, RZ, R5 ;  /* 0x00000005ff05723e */ /* 0x000fc800000010ff */
[----:B-1-3--:R-:W-:Y:S01]  /*4ec0*/  PRMT R6, R5, 0x7610, R6 ;  /* 0x0000761005067816 */ /* 0x00afe20000000006 */
[----:B------:R-:W-:-:S05]  /*4ed0*/  @P1 IMAD.MOV.U32 R5, RZ, RZ, R13 ;  /* 0x000000ffff051224 */ /* 0x000fca00078e000d */
[----:B------:R0:W-:Y:S01]  /*4ee0*/  @P1 STG.E.U16 desc[UR38][R4.64+0xf0], R6 ;  /* 0x0000f00604001986 */ /* 0x0001e2000c101526 */
[----:B------:R-:W-:Y:S05]  /*4ef0*/  @!P0 BRA `(.L_x_159) ;  /* 0x0000000000048947 */ /* 0x000fea0003800000 */
[----:B------:R1:W5:Y:S02]  /*4f00*/  LDG.E.LTC128B.U16 R24, desc[UR38][R8.64+0xf2] ;  /* 0x0000f22608187981 */ /* 0x000364000c1e1520 */
.L_x_159:
[----:B------:R-:W-:Y:S05]  /*4f10*/  BSYNC B1 ;  /* 0x0000000000017941 */ /* 0x000fea0003800000 */
.L_x_158:
[----:B------:R-:W-:Y:S05]  /*4f20*/  @!P0 BRA `(.L_x_160) ;  /* 0x0000001000e88947 */ /* 0x000fea0003800000 */
[----:B-----5:R-:W-:-:S04]  /*4f30*/  IMAD.U32 R3, R24, 0x10000, RZ ;  /* 0x0001000018037824 */ /* 0x020fc800078e00ff */
[----:B0-----:R-:W-:-:S04]  /*4f40*/  FMUL R4, R3, R90 ;  /* 0x0000005a03047220 */ /* 0x001fc80000400000 */
[----:B------:R-:W-:-:S05]  /*4f50*/  FFMA R4, R87, R23, R4 ;  /* 0x0000001757047223 */ /* 0x000fca0000000004 */
[----:B------:R-:W-:-:S05]  /*4f60*/  F2FP.BF16.F32.PACK_AB R4, RZ, R4 ;  /* 0x00000004ff04723e */ /* 0x000fca00000010ff */
[----:B------:R3:W-:Y:S01]  /*4f70*/  STG.E.U16 desc[UR38][R12.64+0xf2], R4 ;  /* 0x0000f2040c007986 */ /* 0x0007e2000c101526 */
[----:B------:R-:W-:Y:S05]  /*4f80*/  BRA `(.L_x_160) ;  /* 0x0000001000d07947 */ /* 0x000fea0003800000 */
.L_x_35:
[----:B------:R-:W-:Y:S01]  /*4f90*/  ISETP.GT.AND P3, PT, R4, 0x1, PT ;  /* 0x000000010400780c */ /* 0x000fe20003f64270 */
[----:B------:R-:W-:Y:S01]  /*4fa0*/  ULDC.64 UR4, c[0x0][0x5c0] ;  /* 0x0001700000047ab9 */ /* 0x000fe20000000a00 */
[-C--:B------:R-:W-:Y:S01]  /*4fb0*/  FMUL R24, R24, R23.reuse ;  /* 0x0000001718187220 */ /* 0x080fe20000400000 */
[----:B------:R-:W-:Y:S01]  /*4fc0*/  LEA R6, P4, R106, UR4, 0x1 ;  /* 0x000000046a067c11 */ /* 0x000fe2000f8808ff */
[-C--:B------:R-:W-:Y:S01]  /*4fd0*/  FMUL R25, R25, R23.reuse ;  /* 0x0000001719197220 */ /* 0x080fe20000400000 */
[----:B------:R-:W-:Y:S01]  /*4fe0*/  ISETP.GT.AND P0, PT, R3, RZ, P3 ;  /* 0x000000ff0300720c */ /* 0x000fe20001f04270 */
[-C--:B------:R-:W-:Y:S01]  /*4ff0*/  FMUL R26, R26, R23.reuse ;  /* 0x000000171a1a7220 */ /* 0x080fe20000400000 */
[----:B------:R-:W-:Y:S01]  /*5000*/  F2FP.BF16.F32.PACK_AB R24, RZ, R24 ;  /* 0x00000018ff18723e */ /* 0x000fe200000010ff */
[-C--:B------:R-:W-:Y:S01]  /*5010*/  FMUL R27, R27, R23.reuse ;  /* 0x000000171b1b7220 */ /* 0x080fe20000400000 */
[----:B------:R-:W-:Y:S01]  /*5020*/  LEA.HI.X R7, R106, UR5, R103, 0x1, P4 ;  /* 0x000000056a077c11 */ /* 0x000fe2000a0f0c67 */
[----:B------:R-:W-:Y:S01]  /*5030*/  FMUL R28, R28, R23 ;  /* 0x000000171c1c7220 */ /* 0x000fe20000400000 */
[----:B------:R-:W-:Y:S01]  /*5040*/  F2FP.BF16.F32.PACK_AB R25, RZ, R25 ;  /* 0x00000019ff19723e */ /* 0x000fe200000010ff */
[-C--:B------:R-:W-:Y:S01]  /*5050*/  FMUL R29, R29, R23.reuse ;  /* 0x000000171d1d7220 */ /* 0x080fe20000400000 */
[----:B------:R-:W-:Y:S01]  /*5060*/  ISETP.GT.AND P2, PT, R3, 0x8, P2 ;  /* 0x000000080300780c */ /* 0x000fe20001744270 */
[----:B------:R-:W-:Y:S01]  /*5070*/  @P1 STG.E.U16 desc[UR38][R6.64], R24 ;  /* 0x0000001806001986 */ /* 0x000fe2000c101526 */
[----:B------:R-:W-:Y:S01]  /*5080*/  ISETP.GT.AND P1, PT, R4, 0x8, PT ;  /* 0x000000080400780c */ /* 0x000fe20003f24270 */
[-C--:B------:R-:W-:Y:S01]  /*5090*/  FMUL R30, R30, R23.reuse ;  /* 0x000000171e1e7220 */ /* 0x080fe20000400000 */
[C---:B------:R-:W-:Y:S01]  /*50a0*/  SHF.L.U64.HI R5, R91.reuse, 0x1, R92 ;  /* 0x000000015b057819 */ /* 0x040fe2000001025c */
[----:B------:R-:W-:Y:S01]  /*50b0*/  @P0 STG.E.U16 desc[UR38][R6.64+0x2], R25 ;  /* 0x0000021906000986 */ /* 0x000fe2000c101526 */
[----:B------:R-:W-:Y:S01]  /*50c0*/  LEA R8, P5, R91, R6, 0x1 ;  /* 0x000000065b087211 */ /* 0x000fe200078a08ff */
[-C--:B------:R-:W-:Y:S01]  /*50d0*/  FMUL R31, R31, R23.reuse ;  /* 0x000000171f1f7220 */ /* 0x080fe20000400000 */
[----:B------:R-:W-:Y:S01]  /*50e0*/  ISETP.GT.AND P3, PT, R3, 0x8, P3 ;  /* 0x000000080300780c */ /* 0x000fe20001f64270 */
[-C--:B------:R-:W-:Y:S01]  /*50f0*/  FMUL R32, R32, R23.reuse ;  /* 0x0000001720207220 */ /* 0x080fe20000400000 */
[----:B------:R-:W-:Y:S01]  /*5100*/  ISETP.GT.AND P0, PT, R4, 0x9, PT ;  /* 0x000000090400780c */ /* 0x000fe20003f04270 */
[----:B------:R-:W-:Y:S01]  /*5110*/  IMAD.X R9, R5, 0x1, R7, P5 ;  /* 0x0000000105097824 */ /* 0x000fe200028e0607 */
[----:B------:R-:W-:Y:S01]  /*5120*/  ISETP.GT.AND P4, PT, R3, RZ, P1 ;  /* 0x000000ff0300720c */ /* 0x000fe20000f84270 */
[-C--:B------:R-:W-:Y:S01]  /*5130*/  FMUL R33, R33, R23.reuse ;  /* 0x0000001721217220 */ /* 0x080fe20000400000 */
[----:B------:R-:W-:Y:S01]  /*5140*/  F2FP.BF16.F32.PACK_AB R26, RZ, R26 ;  /* 0x0000001aff1a723e */ /* 0x000fe200000010ff */
[-C--:B------:R-:W-:Y:S01]  /*5150*/  FMUL R34, R34, R23.reuse ;  /* 0x0000001722227220 */ /* 0x080fe20000400000 */
[----:B------:R-:W-:Y:S01]  /*5160*/  ISETP.GT.AND P5, PT, R3, RZ, P0 ;  /* 0x000000ff0300720c */ /* 0x000fe200007a4270 */
[----:B------:R-:W-:Y:S01]  /*5170*/  FMUL R35, R35, R23 ;  /* 0x0000001723237220 */ /* 0x000fe20000400000 */
[----:B------:R-:W-:Y:S01]  /*5180*/  F2FP.BF16.F32.PACK_AB R27, RZ, R27 ;  /* 0x0000001bff1b723e */ /* 0x000fe200000010ff */
[----:B------:R-:W-:Y:S01]  /*5190*/  @P2 STG.E.U16 desc[UR38][R8.64], R26 ;  /* 0x0000001a08002986 */ /* 0x000fe2000c101526 */
[----:B------:R-:W-:Y:S01]  /*51a0*/  F2FP.BF16.F32.PACK_AB R28, RZ, R28 ;  /* 0x0000001cff1c723e */ /* 0x000fe200000010ff */
[-C--:B------:R-:W-:Y:S01]  /*51b0*/  FMUL R36, R36, R23.reuse ;  /* 0x0000001724247220 */ /* 0x080fe20000400000 */
[----:B------:R-:W-:Y:S01]  /*51c0*/  ISETP.GT.AND P2, PT, R3, 0x8, P1 ;  /* 0x000000080300780c */ /* 0x000fe20000f44270 */
[----:B------:R-:W-:Y:S01]  /*51d0*/  @P3 STG.E.U16 desc[UR38][R8.64+0x2], R27 ;  /* 0x0000021b08003986 */ /* 0x000fe2000c101526 */
[----:B------:R-:W-:Y:S01]  /*51e0*/  ISETP.GT.AND P1, PT, R4, 0x10, PT ;  /* 0x000000100400780c */ /* 0x000fe20003f24270 */
[----:B------:R-:W-:Y:S01]  /*51f0*/  FMUL R37, R37, R23 ;  /* 0x0000001725257220 */ /* 0x000fe20000400000 */
[----:B------:R-:W-:Y:S01]  /*5200*/  F2FP.BF16.F32.PACK_AB R29, RZ, R29 ;  /* 0x0000001dff1d723e */ /* 0x000fe200000010ff */
[----:B------:R-:W-:Y:S01]  /*5210*/  @P4 STG.E.U16 desc[UR38][R6.64+0x10], R28 ;  /* 0x0000101c06004986 */ /* 0x000fe2000c101526 */
[C---:B------:R-:W-:Y:S01]  /*5220*/  ISETP.GT.AND P3, PT, R3.reuse, 0x8, P0 ;  /* 0x000000080300780c */ /* 0x040fe20000764270 */
[-C--:B------:R-:W-:Y:S01]  /*5230*/  FMUL R38, R38, R23.reuse ;  /* 0x0000001726267220 */ /* 0x080fe20000400000 */
[----:B------:R-:W-:Y:S01]  /*5240*/  ISETP.GT.AND P0, PT, R4, 0x11, PT ;  /* 0x000000110400780c */ /* 0x000fe20003f04270 */
[----:B------:R-:W-:Y:S01]  /*5250*/  @P5 STG.E.U16 desc[UR38][R6.64+0x12], R29 ;  /* 0x0000121d06005986 */ /* 0x000fe2000c101526 */
        /* <DEDUP_REMOVED lines=161> */
[----:B------:R-:W-:Y:S01]  /*5c70*/  FMUL R87, R87, R23 ;  /* 0x0000001757577220 */ /* 0x000fe20000400000 */
[----:B------:R-:W-:-:S02]  /*5c80*/  F2FP.BF16.F32.PACK_AB R62, RZ, R62 ;  /* 0x0000003eff3e723e */ /* 0x000fc400000010ff */
[C---:B------:R-:W-:Y:S02]  /*5c90*/  ISETP.GT.AND P5, PT, R3.reuse, RZ, P0 ;  /* 0x000000ff0300720c */ /* 0x040fe400007a4270 */
[----:B------:R-:W-:Y:S01]  /*5ca0*/  F2FP.BF16.F32.PACK_AB R63, RZ, R63 ;  /* 0x0000003fff3f723e */ /* 0x000fe200000010ff */
[----:B------:R-:W-:Y:S01]  /*5cb0*/  @P2 STG.E.U16 desc[UR38][R8.64+0x90], R62 ;  /* 0x0000903e08002986 */ /* 0x000fe2000c101526 */
[----:B------:R-:W-:Y:S02]  /*5cc0*/  F2FP.BF16.F32.PACK_AB R64, RZ, R64 ;  /* 0x00000040ff40723e */ /* 0x000fe400000010ff */
[C---:B------:R-:W-:Y:S01]  /*5cd0*/  ISETP.GT.AND P2, PT, R3.reuse, 0x8, P1 ;  /* 0x000000080300780c */ /* 0x040fe20000f44270 */
[----:B------:R-:W-:Y:S01]  /*5ce0*/  @P3 STG.E.U16 desc[UR38][R8.64+0x92], R63 ;  /* 0x0000923f08003986 */ /* 0x000fe2000c101526 */
[----:B------:R-:W-:Y:S02]  /*5cf0*/  ISETP.GT.AND P1, PT, R4, 0x58, PT ;  /* 0x000000580400780c */ /* 0x000fe40003f24270 */
[----:B------:R-:W-:Y:S01]  /*5d00*/  F2FP.BF16.F32.PACK_AB R65, RZ, R65 ;  /* 0x00000041ff41723e */ /* 0x000fe200000010ff */
[----:B------:R-:W-:Y:S01]  /*5d10*/  @P4 STG.E.U16 desc[UR38][R6.64+0xa0], R64 ;  /* 0x0000a04006004986 */ /* 0x000fe2000c101526 */
[----:B------:R-:W-:-:S02]  /*5d20*/  ISETP.GT.AND P3, PT, R3, 0x8, P0 ;  /* 0x000000080300780c */ /* 0x000fc40000764270 */
[----:B------:R-:W-:Y:S01]  /*5d30*/  ISETP.GT.AND P0, PT, R4, 0x59, PT ;  /* 0x000000590400780c */ /* 0x000fe20003f04270 */
[----:B------:R-:W-:Y:S01]  /*5d40*/  @P5 STG.E.U16 desc[UR38][R6.64+0xa2], R65 ;  /* 0x0000a24106005986 */ /* 0x000fe2000c101526 */
[C---:B------:R-:W-:Y:S02]  /*5d50*/  ISETP.GT.AND P4, PT, R3.reuse, RZ, P1 ;  /* 0x000000ff0300720c */ /* 0x040fe40000f84270 */
[----:B------:R-:W-:Y:S02]  /*5d60*/  F2FP.BF16.F32.PACK_AB R66, RZ, R66 ;  /* 0x00000042ff42723e */ /* 0x000fe400000010ff */
[----:B------:R-:W-:Y:S02]  /*5d70*/  ISETP.GT.AND P5, PT, R3, RZ, P0 ;  /* 0x000000ff0300720c */ /* 0x000fe400007a4270 */
[----:B------:R-:W-:Y:S01]  /*5d80*/  F2FP.BF16.F32.PACK_AB R67, RZ, R67 ;  /* 0x00000043ff43723e */ /* 0x000fe200000010ff */
[----:B------:R-:W-:Y:S01]  /*5d90*/  @P2 STG.E.U16 desc[UR38][R8.64+0xa0], R66 ;  /* 0x0000a04208002986 */ /* 0x000fe2000c101526 */
[----:B------:R-:W-:-:S02]  /*5da0*/  F2FP.BF16.F32.PACK_AB R68, RZ, R68 ;  /* 0x00000044ff44723e */ /* 0x000fc400000010ff */
[C---:B------:R-:W-:Y:S01]  /*5db0*/  ISETP.GT.AND P2, PT, R3.reuse, 0x8, P1 ;  /* 0x000000080300780c */ /* 0x040fe20000f44270 */
[----:B------:R-:W-:Y:S01]  /*5dc0*/  @P3 STG.E.U16 desc[UR38][R8.64+0xa2], R67 ;  /* 0x0000a24308003986 */ /* 0x000fe2000c101526 */
[C---:B------:R-:W-:Y:S02]  /*5dd0*/  ISETP.GT.AND P1, PT, R4.reuse, 0x60, PT ;  /* 0x000000600400780c */ /* 0x040fe40003f24270 */
[----:B------:R-:W-:Y:S01]  /*5de0*/  F2FP.BF16.F32.PACK_AB R69, RZ, R69 ;  /* 0x00000045ff45723e */ /* 0x000fe200000010ff */
[----:B------:R-:W-:Y:S01]  /*5df0*/  @P4 STG.E.U16 desc[UR38][R6.64+0xb0], R68 ;  /* 0x0000b04406004986 */ /* 0x000fe2000c101526 */
[C---:B------:R-:W-:Y:S02]  /*5e00*/  ISETP.GT.AND P3, PT, R3.reuse, 0x8, P0 ;  /* 0x000000080300780c */ /* 0x040fe40000764270 */
[----:B------:R-:W-:Y:S01]  /*5e10*/  ISETP.GT.AND P0, PT, R4, 0x61, PT ;  /* 0x000000610400780c */ /* 0x000fe20003f04270 */
[----:B------:R-:W-:Y:S01]  /*5e20*/  @P5 STG.E.U16 desc[UR38][R6.64+0xb2], R69 ;  /* 0x0000b24506005986 */ /* 0x000fe2000c101526 */
[----:B------:R-:W-:-:S02]  /*5e30*/  ISETP.GT.AND P4, PT, R3, RZ, P1 ;  /* 0x000000ff0300720c */ /* 0x000fc40000f84270 */
[C---:B------:R-:W-:Y:S02]  /*5e40*/  ISETP.GT.AND P5, PT, R3.reuse, RZ, P0 ;  /* 0x000000ff0300720c */ /* 0x040fe400007a4270 */
[----:B------:R-:W-:Y:S02]  /*5e50*/  F2FP.BF16.F32.PACK_AB R70, RZ, R70 ;  /* 0x00000046ff46723e */ /* 0x000fe400000010ff */
[----:B------:R-:W-:Y:S02]  /*5e60*/  F2FP.BF16.F32.PACK_AB R71, RZ, R71 ;  /* 0x00000047ff47723e */ /* 0x000fe400000010ff */
[----:B------:R-:W-:Y:S01]  /*5e70*/  F2FP.BF16.F32.PACK_AB R72, RZ, R72 ;  /* 0x00000048ff48723e */ /* 0x000fe200000010ff */
[----:B------:R-:W-:Y:S01]  /*5e80*/  @P2 STG.E.U16 desc[UR38][R8.64+0xb0], R70 ;  /* 0x0000b04608002986 */ /* 0x000fe2000c101526 */
[----:B------:R-:W-:Y:S02]  /*5e90*/  F2FP.BF16.F32.PACK_AB R73, RZ, R73 ;  /* 0x00000049ff49723e */ /* 0x000fe400000010ff */
[C---:B------:R-:W-:Y:S01]  /*5ea0*/  ISETP.GT.AND P1, PT, R3.reuse, 0x8, P1 ;  /* 0x000000080300780c */ /* 0x040fe20000f24270 */
[----:B------:R-:W-:Y:S01]  /*5eb0*/  @P3 STG.E.U16 desc[UR38][R8.64+0xb2], R71 ;  /* 0x0000b24708003986 */ /* 0x000fe2000c101526 */
[----:B------:R-:W-:-:S02]  /*5ec0*/  ISETP.GT.AND P2, PT, R3, 0x8, P0 ;  /* 0x000000080300780c */ /* 0x000fc40000744270 */
[C---:B------:R-:W-:Y:S01]  /*5ed0*/  ISETP.GT.AND P0, PT, R4.reuse, 0x69, PT ;  /* 0x000000690400780c */ /* 0x040fe20003f04270 */
[----:B------:R-:W-:Y:S01]  /*5ee0*/  @P4 STG.E.U16 desc[UR38][R6.64+0xc0], R72 ;  /* 0x0000c04806004986 */ /* 0x000fe2000c101526 */
[----:B------:R-:W-:Y:S02]  /*5ef0*/  ISETP.GT.AND P4, PT, R4, 0x68, PT ;  /* 0x000000680400780c */ /* 0x000fe40003f84270 */
[----:B------:R-:W-:Y:S01]  /*5f00*/  F2FP.BF16.F32.PACK_AB R74, RZ, R74 ;  /* 0x0000004aff4a723e */ /* 0x000fe200000010ff */
[----:B------:R-:W-:Y:S01]  /*5f10*/  @P5 STG.E.U16 desc[UR38][R6.64+0xc2], R73 ;  /* 0x0000c24906005986 */ /* 0x000fe2000c101526 */
[C---:B------:R-:W-:Y:S02]  /*5f20*/  ISETP.GT.AND P5, PT, R3.reuse, RZ, P4 ;  /* 0x000000ff0300720c */ /* 0x040fe400027a4270 */
[----:B------:R-:W-:Y:S01]  /*5f30*/  ISETP.GT.AND P3, PT, R3, RZ, P0 ;  /* 0x000000ff0300720c */ /* 0x000fe20000764270 */
[----:B------:R-:W-:Y:S01]  /*5f40*/  @P1 STG.E.U16 desc[UR38][R8.64+0xc0], R74 ;  /* 0x0000c04a08001986 */ /* 0x000fe2000c101526 */
[----:B------:R-:W-:-:S02]  /*5f50*/  F2FP.BF16.F32.PACK_AB R75, RZ, R75 ;  /* 0x0000004bff4b723e */ /* 0x000fc400000010ff */
[----:B------:R-:W-:Y:S02]  /*5f60*/  F2FP.BF16.F32.PACK_AB R76, RZ, R76 ;  /* 0x0000004cff4c723e */ /* 0x000fe400000010ff */
[C---:B------:R-:W-:Y:S01]  /*5f70*/  ISETP.GT.AND P4, PT, R3.reuse, 0x8, P4 ;  /* 0x000000080300780c */ /* 0x040fe20002784270 */
[----:B------:R-:W-:Y:S01]  /*5f80*/  @P2 STG.E.U16 desc[UR38][R8.64+0xc2], R75 ;  /* 0x0000c24b08002986 */ /* 0x000fe2000c101526 */
[----:B------:R-:W-:Y:S02]  /*5f90*/  F2FP.BF16.F32.PACK_AB R77, RZ, R77 ;  /* 0x0000004dff4d723e */ /* 0x000fe400000010ff */
[C---:B------:R-:W-:Y:S01]  /*5fa0*/  ISETP.GT.AND P2, PT, R4.reuse, 0x71, PT ;  /* 0x000000710400780c */ /* 0x040fe20003f44270 */
[----:B------:R-:W-:Y:S01]  /*5fb0*/  @P5 STG.E.U16 desc[UR38][R6.64+0xd0], R76 ;  /* 0x0000d04c06005986 */ /* 0x000fe2000c101526 */
[----:B------:R-:W-:Y:S02]  /*5fc0*/  ISETP.GT.AND P5, PT, R3, 0x8, P0 ;  /* 0x000000080300780c */ /* 0x000fe400007a4270 */
[C---:B------:R-:W-:Y:S01]  /*5fd0*/  ISETP.GT.AND P1, PT, R4.reuse, 0x78, PT ;  /* 0x000000780400780c */ /* 0x040fe20003f24270 */
[----:B------:R-:W-:Y:S01]  /*5fe0*/  @P3 STG.E.U16 desc[UR38][R6.64+0xd2], R77 ;  /* 0x0000d24d06003986 */ /* 0x000fe2000c101526 */
[----:B------:R-:W-:-:S02]  /*5ff0*/  ISETP.GT.AND P3, PT, R4, 0x70, PT ;  /* 0x000000700400780c */ /* 0x000fc40003f64270 */
[----:B------:R-:W-:Y:S01]  /*6000*/  ISETP.GT.AND P0, PT, R4, 0x79, PT ;  /* 0x000000790400780c */ /* 0x000fe20003f04270 */
[----:B------:R-:W-:Y:S01]  /*6010*/  @P4 IMAD.MOV.U32 R4, RZ, RZ, R8 ;  /* 0x000000ffff044224 */ /* 0x000fe200078e0008 */
[----:B------:R-:W-:Y:S01]  /*6020*/  F2FP.BF16.F32.PACK_AB R78, RZ, R78 ;  /* 0x0000004eff4e723e */ /* 0x000fe200000010ff */
[----:B------:R-:W-:Y:S01]  /*6030*/  @P4 IMAD.MOV.U32 R5, RZ, RZ, R9 ;  /* 0x000000ffff054224 */ /* 0x000fe200078e0009 */
[----:B------:R-:W-:Y:S02]  /*6040*/  F2FP.BF16.F32.PACK_AB R79, RZ, R79 ;  /* 0x0000004fff4f723e */ /* 0x000fe400000010ff */
[----:B------:R-:W-:Y:S02]  /*6050*/  F2FP.BF16.F32.PACK_AB R80, RZ, R80 ;  /* 0x00000050ff50723e */ /* 0x000fe400000010ff */
[----:B------:R0:W-:Y:S01]  /*6060*/  @P4 STG.E.U16 desc[UR38][R4.64+0xd0], R78 ;  /* 0x0000d04e04004986 */ /* 0x0001e2000c101526 */
[----:B------:R-:W-:Y:S02]  /*6070*/  ISETP.GT.AND P4, PT, R3, RZ, P2 ;  /* 0x000000ff0300720c */ /* 0x000fe40001784270 */
[----:B------:R-:W-:-:S02]  /*6080*/  F2FP.BF16.F32.PACK_AB R81, RZ, R81 ;  /* 0x00000051ff51723e */ /* 0x000fc400000010ff */
[----:B------:R-:W-:Y:S02]  /*6090*/  ISETP.GT.AND P2, PT, R3, 0x8, P2 ;  /* 0x000000080300780c */ /* 0x000fe40001744270 */
[----:B------:R-:W-:Y:S02]  /*60a0*/  F2FP.BF16.F32.PACK_AB R82, RZ, R82 ;  /* 0x00000052ff52723e */ /* 0x000fe400000010ff */
[----:B------:R-:W-:Y:S02]  /*60b0*/  F2FP.BF16.F32.PACK_AB R83, RZ, R83 ;  /* 0x00000053ff53723e */ /* 0x000fe400000010ff */
[----:B------:R-:W-:Y:S01]  /*60c0*/  F2FP.BF16.F32.PACK_AB R84, RZ, R84 ;  /* 0x00000054ff54723e */ /* 0x000fe200000010ff */
[----:B0-----:R-:W-:Y:S01]  /*60d0*/  @P5 IMAD.MOV.U32 R4, RZ, RZ, R8 ;  /* 0x000000ffff045224 */ /* 0x001fe200078e0008 */
[----:B------:R-:W-:Y:S01]  /*60e0*/  F2FP.BF16.F32.PACK_AB R85, RZ, R85 ;  /* 0x00000055ff55723e */ /* 0x000fe200000010ff */
[----:B------:R-:W-:Y:S01]  /*60f0*/  @P5 IMAD.MOV.U32 R5, RZ, RZ, R9 ;  /* 0x000000ffff055224 */ /* 0x000fe200078e0009 */
[----:B------:R-:W-:-:S02]  /*6100*/  F2FP.BF16.F32.PACK_AB R86, RZ, R86 ;  /* 0x00000056ff56723e */ /* 0x000fc400000010ff */
[----:B------:R-:W-:Y:S02]  /*6110*/  F2FP.BF16.F32.PACK_AB R87, RZ, R87 ;  /* 0x00000057ff57723e */ /* 0x000fe400000010ff */
[----:B------:R0:W-:Y:S01]  /*6120*/  @P5 STG.E.U16 desc[UR38][R4.64+0xd2], R79 ;  /* 0x0000d24f04005986 */ /* 0x0001e2000c101526 */
[C---:B------:R-:W-:Y:S02]  /*6130*/  ISETP.GT.AND P5, PT, R3.reuse, RZ, P3 ;  /* 0x000000ff0300720c */ /* 0x040fe40001fa4270 */
[----:B------:R-:W-:-:S11]  /*6140*/  ISETP.GT.AND P3, PT, R3, 0x8, P3 ;  /* 0x000000080300780c */ /* 0x000fd60001f64270 */
[----:B0-----:R-:W-:Y:S02]  /*6150*/  @P5 IMAD.MOV.U32 R4, RZ, RZ, R6 ;  /* 0x000000ffff045224 */ /* 0x001fe400078e0006 */
[----:B------:R-:W-:-:S05]  /*6160*/  @P5 IMAD.MOV.U32 R5, RZ, RZ, R7 ;  /* 0x000000ffff055224 */ /* 0x000fca00078e0007 */
[----:B------:R0:W-:Y:S01]  /*6170*/  @P5 STG.E.U16 desc[UR38][R4.64+0xe0], R80 ;  /* 0x0000e05004005986 */ /* 0x0001e2000c101526 */
[C---:B------:R-:W-:Y:S02]  /*6180*/  ISETP.GT.AND P5, PT, R3.reuse, RZ, P0 ;  /* 0x000000ff0300720c */ /* 0x040fe400007a4270 */
[----:B------:R-:W-:Y:S01]  /*6190*/  ISETP.GT.AND P0, PT, R3, 0x8, P0 ;  /* 0x000000080300780c */ /* 0x000fe20000704270 */
[----:B0-----:R-:W-:Y:S02]  /*61a0*/  @P4 IMAD.MOV.U32 R4, RZ, RZ, R6 ;  /* 0x000000ffff044224 */ /* 0x001fe400078e0006 */
[----:B------:R-:W-:-:S05]  /*61b0*/  @P4 IMAD.MOV.U32 R5, RZ, RZ, R7 ;  /* 0x000000ffff054224 */ /* 0x000fca00078e0007 */
[----:B------:R0:W-:Y:S01]  /*61c0*/  @P4 STG.E.U16 desc[UR38][R4.64+0xe2], R81 ;  /* 0x0000e25104004986 */ /* 0x0001e2000c101526 */
[C---:B------:R-:W-:Y:S02]  /*61d0*/  ISETP.GT.AND P4, PT, R3.reuse, RZ, P1 ;  /* 0x000000ff0300720c */ /* 0x040fe40000f84270 */
[----:B------:R-:W-:Y:S01]  /*61e0*/  ISETP.GT.AND P1, PT, R3, 0x8, P1 ;  /* 0x000000080300780c */ /* 0x000fe20000f24270 */
[----:B0-----:R-:W-:Y:S02]  /*61f0*/  @P3 IMAD.MOV.U32 R4, RZ, RZ, R8 ;  /* 0x000000ffff043224 */ /* 0x001fe400078e0008 */
[----:B------:R-:W-:-:S05]  /*6200*/  @P3 IMAD.MOV.U32 R5, RZ, RZ, R9 ;  /* 0x000000ffff053224 */ /* 0x000fca00078e0009 */
[----:B------:R0:W-:Y:S02]  /*6210*/  @P3 STG.E.U16 desc[UR38][R4.64+0xe0], R82 ;  /* 0x0000e05204003986 */ /* 0x0001e4000c101526 */
[----:B0-----:R-:W-:Y:S02]  /*6220*/  @P2 IMAD.MOV.U32 R4, RZ, RZ, R8 ;  /* 0x000000ffff042224 */ /* 0x001fe400078e0008 */
[----:B------:R-:W-:-:S05]  /*6230*/  @P2 IMAD.MOV.U32 R5, RZ, RZ, R9 ;  /* 0x000000ffff052224 */ /* 0x000fca00078e0009 */
[----:B------:R0:W-:Y:S02]  /*6240*/  @P2 STG.E.U16 desc[UR38][R4.64+0xe2], R83 ;  /* 0x0000e25304002986 */ /* 0x0001e4000c101526 */
[----:B0-----:R-:W-:Y:S02]  /*6250*/  @P4 IMAD.MOV.U32 R4, RZ, RZ, R6 ;  /* 0x000000ffff044224 */ /* 0x001fe400078e0006 */
[----:B------:R-:W-:-:S05]  /*6260*/  @P4 IMAD.MOV.U32 R5, RZ, RZ, R7 ;  /* 0x000000ffff054224 */ /* 0x000fca00078e0007 */
[----:B------:R0:W-:Y:S04]  /*6270*/  @P4 STG.E.U16 desc[UR38][R4.64+0xf0], R84 ;  /* 0x0000f05404004986 */ /* 0x0001e8000c101526 */
[----:B------:R1:W-:Y:S01]  /*6280*/  @P5 STG.E.U16 desc[UR38][R6.64+0xf2], R85 ;  /* 0x0000f25506005986 */ /* 0x0003e2000c101526 */
[----:B0-----:R-:W-:Y:S02]  /*6290*/  @P1 IMAD.MOV.U32 R4, RZ, RZ, R8 ;  /* 0x000000ffff041224 */ /* 0x001fe400078e0008 */
[----:B------:R-:W-:-:S05]  /*62a0*/  @P1 IMAD.MOV.U32 R5, RZ, RZ, R9 ;  /* 0x000000ffff051224 */ /* 0x000fca00078e0009 */
[----:B------:R1:W-:Y:S04]  /*62b0*/  @P1 STG.E.U16 desc[UR38][R4.64+0xf0], R86 ;  /* 0x0000f05604001986 */ /* 0x0003e8000c101526 */
[----:B------:R1:W-:Y:S02]  /*62c0*/  @P0 STG.E.U16 desc[UR38][R8.64+0xf2], R87 ;  /* 0x0000f25708000986 */ /* 0x0003e4000c101526 */
.L_x_160:
[----:B------:R-:W-:Y:S05]  /*62d0*/  BSYNC B0 ;  /* 0x0000000000007941 */ /* 0x000fea0003800000 */
.L_x_34:
[----:B------:R-:W-:Y:S01]  /*62e0*/  IADD3 R16, P0, R16, UR36, RZ ;  /* 0x0000002410107c10 */ /* 0x000fe2000ff1e0ff */
[----:B------:R-:W-:Y:S01]  /*62f0*/  ULDC.64 UR4, c[0x0][0x650] ;  /* 0x0001940000047ab9 */ /* 0x000fe20000000a00 */
[----:B------:R-:W-:Y:S01]  /*6300*/  PRMT R3, RZ, 0x7610, R3 ;  /* 0x00007610ff037816 */ /* 0x000fe20000000003 */
[----:B------:R-:W-:Y:S01]  /*6310*/  IMAD.MOV.U32 R100, RZ, RZ, -0x1 ;  /* 0xffffffffff647424 */ /* 0x000fe200078e00ff */
[----:B------:R-:W-:Y:S01]  /*6320*/  IADD3.X R17, R17, UR42, RZ, P0, !PT ;  /* 0x0000002a11117c10 */ /* 0x000fe200087fe4ff */
[----:B------:R-:W-:Y:S01]  /*6330*/  IMAD.MOV.U32 R101, RZ, RZ, -0x1 ;  /* 0xffffffffff657424 */ /* 0x000fe200078e00ff */
[----:B------:R-:W-:-:S04]  /*6340*/  ISETP.GE.U32.AND P0, PT, R16, UR4, PT ;  /* 0x0000000410007c0c */ /* 0x000fc8000bf06070 */
[----:B------:R-:W-:-:S13]  /*6350*/  ISETP.GE.U32.AND.EX P0, PT, R17, UR5, PT, P0 ;  /* 0x0000000511007c0c */ /* 0x000fda000bf06100 */
[----:B------:R-:W-:Y:S05]  /*6360*/  @P0 BRA `(.L_x_161) ;  /* 0x00000004004c0947 */ /* 0x000fea0003800000 */
[----:B------:R-:W0:Y:S01]  /*6370*/  LDC.64 R10, c[0x0][0x628] ;  /* 0x00018a00ff0a7b82 */ /* 0x000e220000000a00 */
[----:B---3--:R-:W3:Y:S01]  /*6380*/  S2R R12, SR_CTAID.X ;  /* 0x00000000000c7919 */ /* 0x008ee20000002500 */
[----:B-12-4-:R-:W-:Y:S02]  /*6390*/  IMAD.MOV.U32 R8, RZ, RZ, R16 ;  /* 0x000000ffff087224 */ /* 0x016fe400078e0010 */
[----:B------:R-:W-:Y:S01]  /*63a0*/  IMAD.MOV.U32 R9, RZ, RZ, R17 ;  /* 0x000000ffff097224 */ /* 0x000fe200078e0011 */
[----:B------:R-:W1:Y:S03]  /*63b0*/  S2R R20, SR_CTAID.Y ;  /* 0x0000000000147919 */ /* 0x000e660000002600 */
[----:B------:R-:W2:Y:S08]  /*63c0*/  LDC R0, c[0x0][0x630] ;  /* 0x00018c00ff007b82 */ /* 0x000eb00000000800 */
[----:B------:R-:W4:Y:S01]  /*63d0*/  LDC.64 R14, c[0x0][0x620] ;  /* 0x00018800ff0e7b82 */ /* 0x000f220000000a00 */
[----:B0-----:R-:W-:-:S04]  /*63e0*/  ISETP.NE.U32.AND P0, PT, R10, RZ, PT ;  /* 0x000000ff0a00720c */ /* 0x001fc80003f05070 */
[----:B------:R-:W-:-:S13]  /*63f0*/  ISETP.NE.AND.EX P0, PT, R11, RZ, PT, P0 ;  /* 0x000000ff0b00720c */ /* 0x000fda0003f05300 */
[----:B-1234-:R-:W-:Y:S05]  /*6400*/  @!P0 BRA `(.L_x_162) ;  /* 0x0000000000288947 */ /* 0x01efea0003800000 */
        /* <DEDUP_REMOVED lines=10> */
.L_x_162:
[-CC-:B------:R-:W-:Y:S01]  /*64b0*/  SHF.R.U64 R101, R8, R0.reuse, R9.reuse ;  /* 0x0000000008657219 */ /* 0x180fe20000001209 */
[----:B------:R-:W0:Y:S01]  /*64c0*/  LDC.64 R26, c[0x0][0x640] ;  /* 0x00019000ff1a7b82 */ /* 0x000e220000000a00 */
[----:B------:R-:W-:Y:S01]  /*64d0*/  SHF.R.U32.HI R0, RZ, R0, R9 ;  /* 0x00000000ff007219 */ /* 0x000fe20000011609 */
[----:B------:R-:W-:Y:S01]  /*64e0*/  ULDC UR4, c[0x0][0x150] ;  /* 0x0000540000047ab9 */ /* 0x000fe20000000800 */
[----:B------:R-:W-:Y:S02]  /*64f0*/  IADD3 R3, P0, RZ, -R101, RZ ;  /* 0x80000065ff037210 */ /* 0x000fe40007f1e0ff */
[----:B------:R-:W-:-:S03]  /*6500*/  I2FP.F32.U32 R7, R12 ;  /* 0x0000000c00077245 */ /* 0x000fc60000201000 */
[----:B------:R-:W1:Y:S01]  /*6510*/  LDC R6, c[0x0][0x618] ;  /* 0x00018600ff067b82 */ /* 0x000e620000000800 */
[----:B------:R-:W-:Y:S02]  /*6520*/  IMAD.X R5, RZ, RZ, ~R0, P0 ;  /* 0x000000ffff057224 */ /* 0x000fe400000e0e00 */
[----:B------:R-:W-:Y:S01]  /*6530*/  FMUL R7, R7, UR4 ;  /* 0x0000000407077c20 */ /* 0x000fe20008400000 */
[----:B------:R-:W-:Y:S01]  /*6540*/  ULDC UR4, c[0x0][0x154] ;  /* 0x0000550000047ab9 */ /* 0x000fe20000000800 */
[-C--:B------:R-:W-:Y:S02]  /*6550*/  IMAD R0, R5, R14.reuse, RZ ;  /* 0x0000000e05007224 */ /* 0x080fe400078e02ff */
[C---:B------:R-:W-:Y:S01]  /*6560*/  IMAD.WIDE.U32 R4, R3.reuse, R14, R16 ;  /* 0x0000000e03047225 */ /* 0x040fe200078e0010 */
[----:B------:R-:W2:Y:S01]  /*6570*/  LDC R8, c[0x0][0x608] ;  /* 0x00018200ff087b82 */ /* 0x000ea20000000800 */
[----:B------:R-:W3:Y:S02]  /*6580*/  F2I.U32.TRUNC.NTZ R7, R7 ;  /* 0x0000000700077305 */ /* 0x000ee4000020f000 */
[----:B------:R-:W-:Y:S01]  /*6590*/  IMAD R3, R3, R15, R0 ;  /* 0x0000000f03037224 */ /* 0x000fe200078e0200 */
[----:B------:R-:W-:-:S03]  /*65a0*/  I2FP.F32.U32 R0, R20 ;  /* 0x0000001400007245 */ /* 0x000fc60000201000 */
[----:B------:R-:W-:Y:S01]  /*65b0*/  IMAD.IADD R3, R5, 0x1, R3 ;  /* 0x0000000105037824 */ /* 0x000fe200078e0203 */
[----:B------:R-:W4:Y:S01]  /*65c0*/  LDC R11, c[0x0][0x658] ;  /* 0x00019600ff0b7b82 */ /* 0x000f220000000800 */
[----:B0-----:R-:W-:-:S04]  /*65d0*/  ISETP.NE.U32.AND P0, PT, R26, RZ, PT ;  /* 0x000000ff1a00720c */ /* 0x001fc80003f05070 */
[----:B------:R-:W-:-:S03]  /*65e0*/  ISETP.NE.AND.EX P0, PT, R27, RZ, PT, P0 ;  /* 0x000000ff1b00720c */ /* 0x000fc60003f05300 */
[----:B------:R-:W0:Y:S01]  /*65f0*/  LDC R9, c[0x0][0x144] ;  /* 0x00005100ff097b82 */ /* 0x000e220000000800 */
[-C--:B-1----:R-:W-:Y:S01]  /*6600*/  SHF.R.U64 R10, R4, R6.reuse, R3 ;  /* 0x00000006040a7219 */ /* 0x082fe20000001203 */
[----:B---3--:R-:W-:Y:S01]  /*6610*/  IMAD.MOV R7, RZ, RZ, -R7 ;  /* 0x000000ffff077224 */ /* 0x008fe200078e0a07 */
[----:B------:R-:W-:Y:S01]  /*6620*/  SHF.R.U32.HI R3, RZ, R6, R3 ;  /* 0x00000006ff037219 */ /* 0x000fe20000011603 */
[----:B------:R-:W-:-:S04]  /*6630*/  FMUL R6, R0, UR4 ;  /* 0x0000000400067c20 */ /* 0x000fc80008400000 */
[----:B------:R-:W1:Y:S01]  /*6640*/  LDC R21, c[0x0][0x148] ;  /* 0x00005200ff157b82 */ /* 0x000e620000000800 */
[----:B------:R3:W0:Y:S01]  /*6650*/  F2I.U32.TRUNC.NTZ R14, R6 ;  /* 0x00000006000e7305 */ /* 0x000622000020f000 */
[-CC-:B--2---:R-:W-:Y:S02]  /*6660*/  SHF.R.U64 R13, R10, R8.reuse, R3.reuse ;  /* 0x000000080a0d7219 */ /* 0x184fe40000001203 */
[----:B------:R-:W-:-:S04]  /*6670*/  SHF.R.U32.HI R0, RZ, R8, R3 ;  /* 0x00000008ff007219 */ /* 0x000fc80000011603 */
[----:B-----5:R-:W2:Y:S01]  /*6680*/  LDC R24, c[0x0][0x648] ;  /* 0x00019200ff187b82 */ /* 0x020ea20000000800 */
[-CC-:B----4-:R-:W-:Y:S02]  /*6690*/  SHF.R.U64 R15, R13, R11.reuse, R0.reuse ;  /* 0x0000000b0d0f7219 */ /* 0x190fe40000001200 */
[----:B------:R-:W-:-:S03]  /*66a0*/  SHF.R.U32.HI R5, RZ, R11, R0 ;  /* 0x0000000bff057219 */ /* 0x000fc60000011600 */
[----:B------:R-:W-:Y:S02]  /*66b0*/  IMAD.MOV.U32 R4, RZ, RZ, R15 ;  /* 0x000000ffff047224 */ /* 0x000fe400078e000f */
[----:B------:R-:W4:Y:S01]  /*66c0*/  LDC R28, c[0x0][0x638] ;  /* 0x00018e00ff1c7b82 */ /* 0x000f220000000800 */
[----:B0-----:R-:W-:-:S07]  /*66d0*/  IMAD R25, R9, R7, R12 ;  /* 0x0000000709197224 */ /* 0x001fce00078e020c */
[----:B------:R-:W0:Y:S08]  /*66e0*/  LDC R29, c[0x0][0x610] ;  /* 0x00018400ff1d7b82 */ /* 0x000e300000000800 */
[----:B------:R-:W0:Y:S01]  /*66f0*/  LDC R30, c[0x0][0x600] ;  /* 0x00018000ff1e7b82 */ /* 0x000e220000000800 */
[----:B-123--:R-:W-:Y:S05]  /*6700*/  @!P0 BRA `(.L_x_163) ;  /* 0x0000000000288947 */ /* 0x00efea0003800000 */
[----:B------:R-:W1:Y:S02]  /*6710*/  LDC R0, c[0x0][0x64c] ;  /* 0x00019300ff007b82 */ /* 0x000e640000000800 */
[----:B-1----:R-:W-:-:S05]  /*6720*/  IADD3 R3, P0, R15, R0, RZ ;  /* 0x000000000f037210 */ /* 0x002fca0007f1e0ff */
        /* <DEDUP_REMOVED lines=8> */
.L_x_163:
[----:B------:R-:W-:Y:S01]  /*67b0*/  ISETP.NE.AND P0, PT, R2, 0x1, PT ;  /* 0x000000010200780c */ /* 0x000fe20003f05270 */
[----:B------:R-:W-:Y:S01]  /*67c0*/  IMAD.MOV R14, RZ, RZ, -R14 ;  /* 0x000000ffff0e7224 */ /* 0x000fe200078e0a0e */
[----:B------:R-:W-:Y:S02]  /*67d0*/  SHF.R.U64 R3, R4, R24, R5 ;  /* 0x0000001804037219 */ /* 0x000fe40000001205 */
[----:B------:R-:W-:Y:S02]  /*67e0*/  LOP3.LUT R0, R13, R98, RZ, 0xc0, !PT ;  /* 0x000000620d007212 */ /* 0x000fe400078ec0ff */
[----:B------:R-:W-:Y:S01]  /*67f0*/  LOP3.LUT R10, R10, R97, RZ, 0xc0, !PT ;  /* 0x000000610a0a7212 */ /* 0x000fe200078ec0ff */
[----:B------:R-:W-:Y:S02]  /*6800*/  IMAD.MOV R4, RZ, RZ, -R3 ;  /* 0x000000ffff047224 */ /* 0x000fe400078e0a03 */
[----:B------:R-:W-:Y:S02]  /*6810*/  IMAD R0, R93, R3, R0 ;  /* 0x000000035d007224 */ /* 0x000fe400078e0200 */
[----:B----4-:R-:W-:-:S02]  /*6820*/  IMAD R3, R4, R28, R15 ;  /* 0x0000001c04037224 */ /* 0x010fc400078e020f */
[----:B------:R-:W-:Y:S02]  /*6830*/  @P0 IMAD R25, R21, R14, R20 ;  /* 0x0000000e15190224 */ /* 0x000fe400078e0214 */
[----:B0-----:R-:W-:Y:S02]  /*6840*/  IMAD R5, R3, R30, R10 ;  /* 0x0000001e03057224 */ /* 0x001fe400078e020a */
[----:B------:R-:W-:Y:S02]  /*6850*/  IMAD R0, R0, R29, R25 ;  /* 0x0000001d00007224 */ /* 0x000fe400078e0219 */
[----:B------:R-:W-:-:S03]  /*6860*/  IMAD.MOV.U32 R4, RZ, RZ, 0x1 ;  /* 0x00000001ff047424 */ /* 0x000fc600078e00ff */
[----:B------:R-:W-:Y:S02]  /*6870*/  SEL R100, R5, R0, !P0 ;  /* 0x0000000005647207 */ /* 0x000fe40004000000 */
[----:B------:R-:W-:Y:S02]  /*6880*/  PRMT R3, R4, 0x7610, R3 ;  /* 0x0000761004037816 */ /* 0x000fe40000000003 */
[----:B------:R-:W-:-:S07]  /*6890*/  SEL R0, R0, R5, !P0 ;  /* 0x0000000500007207 */ /* 0x000fce0004000000 */
.L_x_161:
[----:B------:R-:W-:Y:S01]  /*68a0*/  UIMAD.WIDE.U32 UR4, UR41, 0x24924925, URZ ;  /* 0x24924925290478a5 */ /* 0x000fe2000f8e003f */
[----:B------:R-:W-:Y:S01]  /*68b0*/  LOP3.LUT P0, RZ, R3, 0xff, RZ, 0xc0, !PT ;  /* 0x000000ff03ff7812 */ /* 0x000fe2000780c0ff */
[----:B------:R-:W-:Y:S02]  /*68c0*/  IMAD.MOV.U32 R103, RZ, RZ, R0 ;  /* 0x000000ffff677224 */ /* 0x000fe400078e0000 */
[----:B------:R-:W-:-:S04]  /*68d0*/  UIADD3 UR4, UR41, -UR5, URZ ;  /* 0x8000000529047290 */ /* 0x000fc8000fffe03f */
[----:B------:R-:W-:-:S04]  /*68e0*/  ULEA.HI UR4, UR4, UR5, URZ, 0x1f ;  /* 0x0000000504047291 */ /* 0x000fc8000f8ff83f */
[----:B------:R-:W-:-:S04]  /*68f0*/  USHF.R.U32.HI UR4, URZ, 0x2, UR4 ;  /* 0x000000023f047899 */ /* 0x000fc80008011604 */
[----:B------:R-:W-:Y:S01]  /*6900*/  UIMAD UR41, UR4, -0x7, UR41 ;  /* 0xfffffff9042978a4 */ /* 0x000fe2000f8e0229 */
[----:B------:R-:W-:Y:S11]  /*6910*/  @P0 BRA `(.L_x_164) ;  /* 0xffffffa800f00947 */ /* 0x000ff6000383ffff */
[----:B------:R-:W-:Y:S05]  /*6920*/  EXIT ;  /* 0x000000000000794d */ /* 0x000fea0003800000 */
.L_x_7:
        /* <DEDUP_REMOVED lines=26> */
.L_x_166:
[----:B------:R-:W0:Y:S01]  /*6ad0*/  LDC.64 R30, c[0x0][0x640] ;  /* 0x00019000ff1e7b82 */ /* 0x000e220000000a00 */
[-CC-:B------:R-:W-:Y:S01]  /*6ae0*/  SHF.R.U64 R22, R14, R8.reuse, R15.reuse ;  /* 0x000000080e167219 */ /* 0x180fe2000000120f */
[----:B------:R-:W-:Y:S01]  /*6af0*/  IMAD.MOV.U32 R27, RZ, RZ, 0x1 ;  /* 0x00000001ff1b7424 */ /* 0x000fe200078e00ff */
[----:B------:R-:W-:Y:S02]  /*6b00*/  SHF.R.U32.HI R7, RZ, R8, R15 ;  /* 0x00000008ff077219 */ /* 0x000fe4000001160f */
[----:B------:R-:W-:-:S03]  /*6b10*/  IADD3 R13, P0, RZ, -R22, RZ ;  /* 0x80000016ff0d7210 */ /* 0x000fc60007f1e0ff */
[----:B------:R-:W1:Y:S02]  /*6b20*/  LDC R12, c[0x0][0x618] ;  /* 0x00018600ff0c7b82 */ /* 0x000e640000000800 */
[----:B------:R-:W-:Y:S02]  /*6b30*/  IMAD.X R7, RZ, RZ, ~R7, P0 ;  /* 0x000000ffff077224 */ /* 0x000fe400000e0e07 */
[----:B------:R-:W-:-:S04]  /*6b40*/  IMAD.WIDE.U32 R10, R13, R24, R16 ;  /* 0x000000180d0a7225 */ /* 0x000fc800078e0010 */
[----:B------:R-:W2:Y:S01]  /*6b50*/  LDC R14, c[0x0][0x608] ;  /* 0x00018200ff0e7b82 */ /* 0x000ea20000000800 */
[----:B------:R-:W-:-:S04]  /*6b60*/  IMAD R8, R7, R24, RZ ;  /* 0x0000001807087224 */ /* 0x000fc800078e02ff */
[----:B------:R-:W-:-:S03]  /*6b70*/  IMAD R7, R13, R25, R8 ;  /* 0x000000190d077224 */ /* 0x000fc600078e0208 */
[----:B------:R-:W3:Y:S01]  /*6b80*/  LDC R28, c[0x0][0x658] ;  /* 0x00019600ff1c7b82 */ /* 0x000ee20000000800 */
[----:B------:R-:W-:Y:S01]  /*6b90*/  IMAD.IADD R7, R11, 0x1, R7 ;  /* 0x000000010b077824 */ /* 0x000fe200078e0207 */
[----:B0-----:R-:W-:Y:S01]  /*6ba0*/  ISETP.NE.U32.AND P0, PT, R30, RZ, PT ;  /* 0x000000ff1e00720c */ /* 0x001fe20003f05070 */
[----:B------:R-:W-:-:S03]  /*6bb0*/  IMAD.MOV.U32 R11, RZ, RZ, -0x1 ;  /* 0xffffffffff0b7424 */ /* 0x000fc600078e00ff */
        /* <DEDUP_REMOVED lines=8> */
[-C--:B---3--:R-:W-:Y:S02]  /*6c40*/  SHF.L.U32 R10, R11, R28.reuse, RZ ;  /* 0x0000001c0b0a7219 */ /* 0x088fe400000006ff */
[--C-:B------:R-:W-:Y:S02]  /*6c50*/  SHF.R.U64 R26, R24, R28, R7.reuse ;  /* 0x0000001c181a7219 */ /* 0x100fe40000001207 */
[----:B------:R-:W-:Y:S02]  /*6c60*/  LOP3.LUT R29, RZ, R10, RZ, 0x33, !PT ;  /* 0x0000000aff1d7212 */ /* 0x000fe400078e33ff */
[----:B------:R-:W-:Y:S01]  /*6c70*/  SHF.R.U32.HI R11, RZ, R28, R7 ;  /* 0x0000001cff0b7219 */ /* 0x000fe20000011607 */
[----:B------:R-:W3:Y:S01]  /*6c80*/  LDC R32, c[0x0][0x610] ;  /* 0x00018400ff207b82 */ /* 0x000ee20000000800 */
[----:B------:R-:W-:Y:S01]  /*6c90*/  IMAD.MOV.U32 R10, RZ, RZ, R26 ;  /* 0x000000ffff0a7224 */ /* 0x000fe200078e001a */
[----:B------:R-:W-:Y:S06]  /*6ca0*/  @!P0 BRA `(.L_x_167) ;  /* 0x0000000000288947 */ /* 0x000fec0003800000 */
        /* <DEDUP_REMOVED lines=10> */
.L_x_167:
[----:B------:R-:W-:Y:S02]  /*6d50*/  ISETP.NE.AND P0, PT, R2, 0x1, PT ;  /* 0x000000010200780c */ /* 0x000fe40003f05270 */
[----:B-1----:R-:W-:Y:S01]  /*6d60*/  SHF.R.U64 R8, R10, R8, R11 ;  /* 0x000000080a087219 */ /* 0x002fe2000000120b */
[----:B0-----:R-:W-:Y:S01]  /*6d70*/  VIADD R11, R21, 0xffffffff ;  /* 0xffffffff150b7836 */ /* 0x001fe20000000000 */
[----:B------:R-:W-:Y:S02]  /*6d80*/  SHF.L.U32 R27, R27, R28, RZ ;  /* 0x0000001c1b1b7219 */ /* 0x000fe400000006ff */
[----:B------:R-:W-:Y:S01]  /*6d90*/  LOP3.LUT R5, R24, R29, RZ, 0xc0, !PT ;  /* 0x0000001d18057212 */ /* 0x000fe200078ec0ff */
[----:B------:R-:W-:-:S04]  /*6da0*/  IMAD.MOV R7, RZ, RZ, -R8 ;  /* 0x000000ffff077224 */ /* 0x000fc800078e0a08 */
[----:B------:R-:W-:Y:S02]  /*6db0*/  IMAD R5, R27, R8, R5 ;  /* 0x000000081b057224 */ /* 0x000fe400078e0205 */
[----:B------:R-:W-:Y:S01]  /*6dc0*/  @P0 IMAD R6, R9, R23, R4 ;  /* 0x0000001709060224 */ /* 0x000fe200078e0204 */
[----:B------:R-:W-:Y:S01]  /*6dd0*/  LOP3.LUT R9, R20, R11, RZ, 0xc0, !PT ;  /* 0x0000000b14097212 */ /* 0x000fe200078ec0ff */
[----:B--2---:R-:W-:Y:S02]  /*6de0*/  IMAD R4, R7, R25, R26 ;  /* 0x0000001907047224 */ /* 0x004fe400078e021a */
[----:B---3--:R-:W-:Y:S02]  /*6df0*/  IMAD R6, R5, R32, R6 ;  /* 0x0000002005067224 */ /* 0x008fe400078e0206 */
[----:B------:R-:W-:Y:S02]  /*6e00*/  IMAD R5, R4, R21, R9 ;  /* 0x0000001504057224 */ /* 0x000fe400078e0209 */
[----:B------:R-:W-:-:S02]  /*6e10*/  IMAD.MOV.U32 R8, RZ, RZ, 0x1 ;  /* 0x00000001ff087424 */ /* 0x000fc400078e00ff */
[----:B------:R-:W-:Y:S01]  /*6e20*/  IMAD.MOV.U32 R7, RZ, RZ, R22 ;  /* 0x000000ffff077224 */ /* 0x000fe200078e0016 */
[----:B------:R-:W-:Y:S02]  /*6e30*/  SEL R21, R5, R6, !P0 ;  /* 0x0000000605157207 */ /* 0x000fe40004000000 */
[----:B------:R-:W-:-:S07]  /*6e40*/  SEL R20, R6, R5, !P0 ;  /* 0x0000000506147207 */ /* 0x000fce0004000000 */
.L_x_165:
[----:B------:R-:W-:-:S08]  /*6e50*/  NOP ;  /* 0x0000000000007918 */ /* 0x000fd00000000000 */
[----:B------:R-:W0:-:S00]  /*6e60*/  USETMAXREG.DEALLOC.CTAPOOL 0x28 ;  /* 0x00000028000079c8 */ /* 0x000e0000080e0500 */
[----:B0-----:R-:W-:-:S13]  /*6e70*/  ISETP.NE.AND P0, PT, R3, RZ, PT ;  /* 0x000000ff0300720c */ /* 0x001fda0003f05270 */
[----:B------:R-:W-:Y:S05]  /*6e80*/  @P0 EXIT ;  /* 0x000000000000094d */ /* 0x000fea0003800000 */
[----:B------:R-:W-:Y:S01]  /*6e90*/  LOP3.LUT P0, RZ, R8, 0xff, RZ, 0xc0, !PT ;  /* 0x000000ff08ff7812 */ /* 0x000fe2000780c0ff */
[----:B------:R-:W-:Y:S02]  /*6ea0*/  IMAD.MOV.U32 R3, RZ, RZ, 0x1 ;  /* 0x00000001ff037424 */ /* 0x000fe400078e00ff */
[----:B------:R-:W-:-:S10]  /*6eb0*/  IMAD.MOV.U32 R8, RZ, RZ, RZ ;  /* 0x000000ffff087224 */ /* 0x000fd400078e00ff */
[----:B------:R-:W-:Y:S05]  /*6ec0*/  @!P0 BRA `(.L_x_168) ;  /* 0x0000000c00308947 */ /* 0x000fea0003800000 */
[----:B------:R-:W0:Y:S01]  /*6ed0*/  LDC R3, c[0x0][0x28c] ;  /* 0x0000a300ff037b82 */ /* 0x000e220000000800 */
[----:B------:R-:W1:Y:S01]  /*6ee0*/  S2R R13, SR_CgaCtaId ;  /* 0x00000000000d7919 */ /* 0x000e620000008800 */
[----:B------:R-:W-:Y:S01]  /*6ef0*/  ULDC UR5, c[0x0][0x658] ;  /* 0x0001960000057ab9 */ /* 0x000fe20000000800 */
[----:B------:R-:W-:Y:S01]  /*6f00*/  UMOV UR6, 0xffffffff ;  /* 0xffffffff00067882 */ /* 0x000fe20000000000 */
[----:B------:R-:W-:Y:S01]  /*6f10*/  BSSY B0, `(.L_x_168) ;  /* 0x00000c7000007945 */ /* 0x000fe20003800000 */
[----:B------:R-:W-:Y:S01]  /*6f20*/  USHF.L.U32 UR6, UR6, UR5, URZ ;  /* 0x0000000506067299 */ /* 0x000fe2000800063f */
[----:B------:R-:W-:Y:S01]  /*6f30*/  IMAD.MOV.U32 R10, RZ, RZ, 0x1 ;  /* 0x00000001ff0a7424 */ /* 0x000fe200078e00ff */
[----:B------:R-:W-:Y:S01]  /*6f40*/  LOP3.LUT R9, R18, 0x2, RZ, 0xfc, !PT ;  /* 0x0000000212097812 */ /* 0x000fe200078efcff */
[----:B------:R-:W-:Y:S01]  /*6f50*/  IMAD.MOV.U32 R8, RZ, RZ, RZ ;  /* 0x000000ffff087224 */ /* 0x000fe200078e00ff */
[----:B------:R-:W-:Y:S01]  /*6f60*/  ULDC UR4, c[0x0][0x600] ;  /* 0x0001800000047ab9 */ /* 0x000fe20000000800 */
[----:B------:R-:W-:Y:S01]  /*6f70*/  UMOV UR7, 0x1 ;  /* 0x0000000100077882 */ /* 0x000fe20000000000 */
[----:B------:R-:W-:-:S02]  /*6f80*/  UIADD3 UR15, UR4, -0x1, URZ ;  /* 0xffffffff040f7890 */ /* 0x000fc4000fffe03f */
[----:B------:R-:W-:Y:S02]  /*6f90*/  USHF.L.U32 UR17, UR7, UR5, URZ ;  /* 0x0000000507117299 */ /* 0x000fe4000800063f */
[----:B------:R-:W-:Y:S01]  /*6fa0*/  ULOP3.LUT UR16, URZ, UR6, URZ, 0x33, !UPT ;  /* 0x000000063f107292 */ /* 0x000fe2000f8e333f */
[----:B------:R-:W-:Y:S01]  /*6fb0*/  ULDC.64 UR20, c[0x0][0x198] ;  /* 0x0000660000147ab9 */ /* 0x000fe20000000a00 */
[----:B0-----:R-:W-:-:S05]  /*6fc0*/  VIADD R3, R3, 0x3f ;  /* 0x0000003f03037836 */ /* 0x001fca0000000000 */
[----:B------:R-:W-:-:S04]  /*6fd0*/  SHF.R.S32.HI R4, RZ, 0x1f, R3 ;  /* 0x0000001fff047819 */ /* 0x000fc80000011403 */
[----:B------:R-:W-:Y:S01]  /*6fe0*/  LEA.HI R4, R4, R3, RZ, 0x6 ;  /* 0x0000000304047211 */ /* 0x000fe200078f30ff */
[C---:B-1----:R-:W-:Y:S02]  /*6ff0*/  IMAD.SHL.U32 R12, R13.reuse, 0x40, RZ ;  /* 0x000000400d0c7824 */ /* 0x042fe400078e00ff */
[----:B------:R-:W-:Y:S01]  /*7000*/  IMAD.SHL.U32 R13, R13, 0x1000, RZ ;  /* 0x000010000d0d7824 */ /* 0x000fe200078e00ff */
[----:B------:R-:W-:Y:S01]  /*7010*/  SHF.R.S32.HI R11, RZ, 0x6, R4 ;  /* 0x00000006ff0b7819 */ /* 0x000fe20000011404 */
[----:B------:R-:W-:Y:S01]  /*7020*/  IMAD.MOV.U32 R3, RZ, RZ, 0x1 ;  /* 0x00000001ff037424 */ /* 0x000fe200078e00ff */
[----:B------:R-:W-:Y:S02]  /*7030*/  LOP3.LUT R12, R12, 0x40, RZ, 0xc0, !PT ;  /* 0x000000400c0c7812 */ /* 0x000fe400078ec0ff */
[----:B------:R-:W-:Y:S01]  /*7040*/  LOP3.LUT R13, R13, 0x1000, RZ, 0xc0, !PT ;  /* 0x000010000d0d7812 */ /* 0x000fe200078ec0ff */
[----:B------:R-:W-:-:S07]  /*7050*/  VIADD R19, R11, 0x1 ;  /* 0x000000010b137836 */ /* 0x000fce0000000000 */
.L_x_179:
[----:B------:R-:W-:-:S03]  /*7060*/  UMOV UR4, 0xffffffff ;  /* 0xffffffff00047882 */ /* 0x000fc60000000000 */
[----:B------:R-:W-:Y:S05]  /*7070*/  BRA.DIV UR4, `(.L_x_169) ;  /* 0x0000001204187947 */ /* 0x000fea000b800000 */
[----:B------:R-:W-:-:S13]  /*7080*/  ELECT P6, URZ, PT ;  /* 0x00000000003f782f */ /* 0x000fda00038c0000 */
.L_x_193:
[----:B------:R-:W0:Y:S01]  /*7090*/  LDC R4, c[0x0][0x28c] ;  /* 0x0000a300ff047b82 */ /* 0x000e220000000800 */
[----:B------:R-:W-:Y:S01]  /*70a0*/  BSSY B1, `(.L_x_170) ;  /* 0x0000038000017945 */ /* 0x000fe20003800000 */
[----:B0-----:R-:W-:-:S13]  /*70b0*/  ISETP.LT.OR P6, PT, R4, 0x1, !P6 ;  /* 0x000000010400780c */ /* 0x001fda00077c1670 */
[----:B------:R-:W-:Y:S05]  /*70c0*/  @P6 BRA `(.L_x_171) ;  /* 0x0000000000d46947 */ /* 0x000fea0003800000 */
[----:B------:R-:W-:Y:S02]  /*70d0*/  IMAD R21, R21, 0x80, R12 ;  /* 0x0000008015157824 */ /* 0x000fe400078e020c */
[----:B------:R-:W-:Y:S02]  /*70e0*/  IMAD.SHL.U32 R20, R20, 0x80, RZ ;  /* 0x0000008014147824 */ /* 0x000fe400078e00ff */
[----:B------:R-:W-:Y:S02]  /*70f0*/  IMAD.MOV.U32 R22, RZ, RZ, RZ ;  /* 0x000000ffff167224 */ /* 0x000fe400078e00ff */
[----:B------:R-:W-:Y:S02]  /*7100*/  IMAD.MOV.U32 R4, RZ, RZ, R19 ;  /* 0x000000ffff047224 */ /* 0x000fe400078e0013 */
[----:B------:R-:W-:Y:S02]  /*7110*/  IMAD.MOV.U32 R5, RZ, RZ, R3 ;  /* 0x000000ffff057224 */ /* 0x000fe400078e0003 */
[----:B------:R-:W-:-:S07]  /*7120*/  IMAD.MOV.U32 R6, RZ, RZ, R8 ;  /* 0x000000ffff067224 */ /* 0x000fce00078e0008 */
.L_x_174:
[----:B------:R-:W0:Y:S01]  /*7130*/  S2R R15, SR_CgaCtaId ;  /* 0x00000000000f7919 */ /* 0x000e220000008800 */
[----:B------:R-:W-:Y:S02]  /*7140*/  MOV R14, 0x400 ;  /* 0x00000400000e7802 */ /* 0x000fe40000000f00 */
[----:B------:R-:W-:Y:S02]  /*7150*/  ISETP.NE.AND P1, PT, R0, RZ, PT ;  /* 0x000000ff0000720c */ /* 0x000fe40003f25270 */
[----:B0-----:R-:W-:Y:S02]  /*7160*/  LEA R25, R15, R14, 0x18 ;  /* 0x0000000e0f197211 */ /* 0x001fe400078ec0ff */
[----:B------:R-:W-:-:S09]  /*7170*/  SHF.L.U32 R14, R5, 0x1f, RZ ;  /* 0x0000001f050e7819 */ /* 0x000fd200000006ff */
[----:B------:R-:W0:Y:S01]  /*7180*/  @!P1 LDC R15, c[0x0][0x500] ;  /* 0x00014000ff0f9b82 */ /* 0x000e220000000800 */
[----:B------:R-:W-:-:S04]  /*7190*/  IMAD R23, R6, 0x8, R25 ;  /* 0x0000000806177824 */ /* 0x000fc800078e0219 */
[----:B------:R-:W1:Y:S02]  /*71a0*/  SYNCS.PHASECHK.TRANS64.TRYWAIT P0, [R23+URZ+0x38], R14 ;  /* 0x0000380e170075a7 */ /* 0x000e64000800017f */
[----:B-1----:R-:W-:Y:S05]  /*71b0*/  @!P0 BRA `(.L_x_172) ;  /* 0x0000000c00e88947 */ /* 0x002fea0003800000 */
.L_x_194:
[----:B-1----:R-:W-:Y:S01]  /*71c0*/  PRMT R14, R9, 0x9910, RZ ;  /* 0x00009910090e7816 */ /* 0x002fe200000000ff */
[----:B0-----:R0:W-:Y:S03]  /*71d0*/  @!P1 SYNCS.ARRIVE.TRANS64 RZ, [R23+URZ], R15 ;  /* 0x0000000f17ff99a7 */ /* 0x0011e6000800003f */
[----:B------:R-:W-:-:S13]  /*71e0*/  ISETP.NE.AND P0, PT, R14, 0x2, PT ;  /* 0x000000020e00780c */ /* 0x000fda0003f05270 */
[----:B0-----:R-:W-:Y:S05]  /*71f0*/  @P0 BRA `(.L_x_173) ;  /* 0x0000000000040947 */ /* 0x001fea0003800000 */
[----:B------:R-:W-:Y:S01]  /*7200*/  BPT.TRAP 0x1 ;  /* 0x000000040000795c */ /* 0x000fe20000300000 */
.L_x_173:
[C---:B------:R-:W-:Y:S01]  /*7210*/  IMAD R14, R6.reuse, 0x2000, R13 ;  /* 0x00002000060e7824 */ /* 0x040fe200078e020d */
[----:B------:R-:W-:Y:S01]  /*7220*/  R2UR UR9, R23 ;  /* 0x00000000170972ca */ /* 0x000fe200000e0000 */
[--C-:B------:R-:W-:Y:S01]  /*7230*/  IMAD R15, R6, 0x4000, R25.reuse ;  /* 0x00004000060f7824 */ /* 0x100fe200078e0219 */
[----:B------:R-:W-:Y:S01]  /*7240*/  UIADD3 UR4, UP0, UR20, 0xf0, URZ ;  /* 0x000000f014047890 */ /* 0x000fe2000ff1e03f */
[----:B------:R-:W-:Y:S01]  /*7250*/  IMAD R14, R14, 0x2, R25 ;  /* 0x000000020e0e7824 */ /* 0x000fe200078e0219 */
[----:B------:R-:W-:Y:S01]  /*7260*/  R2UR UR11, R20 ;  /* 0x00000000140b72ca */ /* 0x000fe200000e0000 */
[----:B------:R-:W-:Y:S01]  /*7270*/  VIADD R4, R4, 0xffffffff ;  /* 0xffffffff04047836 */ /* 0x000fe20000000000 */
[----:B------:R-:W-:Y:S01]  /*7280*/  R2UR UR5, R15 ;  /* 0x000000000f0572ca */ /* 0x000fe200000e0000 */
[----:B------:R-:W-:Y:S01]  /*7290*/  UIADD3 UR22, UP1, UR20, 0x1f0, URZ ;  /* 0x000001f014167890 */ /* 0x000fe2000ff3e03f */
[----:B------:R-:W-:Y:S01]  /*72a0*/  R2UR UR8, R14 ;  /* 0x000000000e0872ca */ /* 0x000fe200000e0000 */
[----:B------:R-:W-:Y:S01]  /*72b0*/  VIADD R6, R6, 0x1 ;  /* 0x0000000106067836 */ /* 0x000fe20000000000 */
[----:B------:R-:W-:Y:S01]  /*72c0*/  R2UR UR10, R22 ;  /* 0x00000000160a72ca */ /* 0x000fe200000e0000 */
[----:B------:R-:W-:Y:S01]  /*72d0*/  UIADD3.X UR23, URZ, UR21, URZ, UP1, !UPT ;  /* 0x000000153f177290 */ /* 0x000fe20008ffe43f */
[----:B------:R-:W-:Y:S01]  /*72e0*/  R2UR UR12, R7 ;  /* 0x00000000070c72ca */ /* 0x000fe200000e0000 */
[----:B------:R-:W-:Y:S01]  /*72f0*/  UMOV UR6, 0x0 ;  /* 0x0000000000067882 */ /* 0x000fe20000000000 */
[----:B------:R-:W-:Y:S01]  /*7300*/  R2UR UR18, R21 ;  /* 0x00000000151272ca */ /* 0x000fe200000e0000 */
[----:B------:R-:W-:Y:S01]  /*7310*/  UMOV UR7, 0x10000000 ;  /* 0x1000000000077882 */ /* 0x000fe20000000000 */
[----:B------:R-:W-:Y:S01]  /*7320*/  ISETP.GT.AND P1, PT, R4, 0x1, PT ;  /* 0x000000010400780c */ /* 0x000fe20003f24270 */
[----:B------:R-:W-:Y:S01]  /*7330*/  UMOV UR19, 0x30000 ;  /* 0x0003000000137882 */ /* 0x000fe20000000000 */
[----:B------:R-:W-:Y:S01]  /*7340*/  ISETP.NE.AND P0, PT, R6, 0x7, PT ;  /* 0x000000070600780c */ /* 0x000fe20003f05270 */
[----:B------:R-:W-:Y:S01]  /*7350*/  UIADD3 UR13, UR5, 0x180, URZ ;  /* 0x00000180050d7890 */ /* 0x000fe2000fffe03f */
[----:B------:R-:W-:Y:S01]  /*7360*/  VIADD R22, R22, 0x40 ;  /* 0x0000004016167836 */ /* 0x000fe20000000000 */
[----:B------:R-:W-:Y:S01]  /*7370*/  UIADD3.X UR5, URZ, UR21, URZ, UP0, !UPT ;  /* 0x000000153f057290 */ /* 0x000fe200087fe43f */
[----:B------:R-:W-:Y:S01]  /*7380*/  SEL R14, RZ, 0x1, P0 ;  /* 0x00000001ff0e7807 */ /* 0x000fe20000000000 */
[----:B------:R-:W-:Y:S01]  /*7390*/  UIADD3 UR14, UR8, 0x1c180, URZ ;  /* 0x0001c180080e7890 */ /* 0x000fe2000fffe03f */
[----:B------:R-:W-:-:S02]  /*73a0*/  SEL R6, R6, RZ, P0 ;  /* 0x000000ff06067207 */ /* 0x000fc40000000000 */
[----:B------:R-:W-:Y:S01]  /*73b0*/  UMOV UR8, UR13 ;  /* 0x0000000d00087c82 */ /* 0x000fe20008000000 */
[----:B------:R-:W-:-:S03]  /*73c0*/  LOP3.LUT R5, R5, R14, RZ, 0x3c, !PT ;  /* 0x0000000e05057212 */ /* 0x000fc600078e3cff */
[----:B------:R0:W-:Y:S02]  /*73d0*/  UTMALDG.3D [UR8], [UR4], desc[UR6] ;  /* 0x00000608040075b4 */ /* 0x0001e40008011000 */
[----:B0-----:R-:W-:Y:S01]  /*73e0*/  UMOV UR8, UR14 ;  /* 0x0000000e00087c82 */ /* 0x001fe20008000000 */
[----:B------:R-:W-:Y:S02]  /*73f0*/  UMOV UR11, UR18 ;  /* 0x00000012000b7c82 */ /* 0x000fe40008000000 */
[----:B------:R0:W-:Y:S02]  /*7400*/  UTMALDG.3D.MULTICAST [UR8], [UR22], UR19, desc[UR6] ;  /* 0x00000608160073b4 */ /* 0x0001e40008011813 */
[----:B0-----:R-:W-:Y:S05]  /*7410*/  @P1 BRA `(.L_x_174) ;  /* 0xfffffffc00441947 */ /* 0x001fea000383ffff */
.L_x_171:
[----:B------:R-:W-:Y:S05]  /*7420*/  BSYNC B1 ;  /* 0x0000000000017941 */ /* 0x000fea0003800000 */
.L_x_170:
[----:B------:R-:W-:Y:S01]  /*7430*/  LOP3.LUT P1, RZ, R10, 0xff, RZ, 0xc0, !PT ;  /* 0x000000ff0aff7812 */ /* 0x000fe2000782c0ff */
[C---:B------:R-:W-:Y:S01]  /*7440*/  IMAD.IADD R15, R11.reuse, 0x1, R8 ;  /* 0x000000010b0f7824 */ /* 0x040fe200078e0208 */
[----:B------:R-:W-:Y:S01]  /*7450*/  ULDC.64 UR4, c[0x0][0x650] ;  /* 0x0001940000047ab9 */ /* 0x000fe20000000a00 */
[----:B------:R-:W-:Y:S01]  /*7460*/  ISETP.GE.U32.AND P2, PT, R11, 0x7, PT ;  /* 0x000000070b00780c */ /* 0x000fe20003f46070 */
[----:B------:R-:W-:Y:S01]  /*7470*/  BSSY B1, `(.L_x_175) ;  /* 0x000006e000017945 */ /* 0x000fe20003800000 */
[C---:B------:R-:W-:Y:S01]  /*7480*/  IMAD.WIDE.U32 R4, R15.reuse, 0x24924925, RZ ;  /* 0x249249250f047825 */ /* 0x040fe200078e00ff */
[----:B------:R-:W-:Y:S02]  /*7490*/  ISETP.GT.U32.AND P0, PT, R15, 0x6, PT ;  /* 0x000000060f00780c */ /* 0x000fe40003f04070 */
[----:B------:R-:W-:Y:S01]  /*74a0*/  PRMT R10, RZ, 0x7610, R10 ;  /* 0x00007610ff0a7816 */ /* 0x000fe2000000000a */
[----:B------:R-:W-:Y:S01]  /*74b0*/  IMAD.MOV.U32 R20, RZ, RZ, -0x1 ;  /* 0xffffffffff147424 */ /* 0x000fe200078e00ff */
[----:B------:R-:W-:Y:S01]  /*74c0*/  ISETP.LT.U32.AND P0, PT, R11, 0x7, P0 ;  /* 0x000000070b00780c */ /* 0x000fe20000701070 */
[----:B------:R-:W-:-:S02]  /*74d0*/  IMAD.MOV.U32 R21, RZ, RZ, -0x1 ;  /* 0xffffffffff157424 */ /* 0x000fc400078e00ff */
[----:B------:R-:W0:Y:S01]  /*74e0*/  @P1 S2R R7, SR_CgaCtaId ;  /* 0x0000000000071919 */ /* 0x000e220000008800 */
[----:B------:R-:W-:Y:S02]  /*74f0*/  SEL R4, RZ, 0x1, !P0 ;  /* 0x00000001ff047807 */ /* 0x000fe40004000000 */
[----:B------:R-:W-:Y:S02]  /*7500*/  IADD3 R16, P0, R16, UR36, RZ ;  /* 0x0000002410107c10 */ /* 0x000fe4000ff1e0ff */
[----:B------:R-:W-:Y:S02]  /*7510*/  @P1 MOV R6, 0x400 ;  /* 0x0000040000061802 */ /* 0x000fe40000000f00 */
[----:B------:R-:W-:Y:S02]  /*7520*/  IADD3.X R17, R17, UR42, RZ, P0, !PT ;  /* 0x0000002a11117c10 */ /* 0x000fe400087fe4ff */
[----:B------:R-:W-:Y:S02]  /*7530*/  ISETP.GE.U32.AND P0, PT, R16, UR4, PT ;  /* 0x0000000410007c0c */ /* 0x000fe4000bf06070 */
[----:B------:R-:W-:-:S02]  /*7540*/  LOP3.LUT R3, R3, R4, RZ, 0x3c, !PT ;  /* 0x0000000403037212 */ /* 0x000fc400078e3cff */
[----:B------:R-:W-:Y:S02]  /*7550*/  ISETP.GE.U32.AND.EX P0, PT, R17, UR5, PT, P0 ;  /* 0x0000000511007c0c */ /* 0x000fe4000bf06100 */
[----:B------:R-:W-:Y:S02]  /*7560*/  PRMT R4, RZ, 0x7610, R4 ;  /* 0x00007610ff047816 */ /* 0x000fe40000000004 */
[----:B0-----:R-:W-:Y:S01]  /*7570*/  @P1 LEA R6, R7, R6, 0x18 ;  /* 0x0000000607061211 */ /* 0x001fe200078ec0ff */
[----:B------:R-:W-:-:S03]  /*7580*/  IMAD.IADD R7, R15, 0x1, -R5 ;  /* 0x000000010f077824 */ /* 0x000fc600078e0a05 */
[----:B------:R0:W-:Y:S02]  /*7590*/  @P1 SYNCS.ARRIVE.TRANS64.A1T0 RZ, [R6+URZ+0x88], RZ ;  /* 0x000088ff06ff19a7 */ /* 0x0001e4000810003f */
[----:B------:R-:W-:-:S04]  /*75a0*/  LEA.HI R7, R7, R5, RZ, 0x1f ;  /* 0x0000000507077211 */ /* 0x000fc800078ff8ff */
[----:B------:R-:W-:Y:S01]  /*75b0*/  SHF.R.U32.HI R8, RZ, 0x2, R7 ;  /* 0x00000002ff087819 */ /* 0x000fe20000011607 */
[----:B------:R-:W-:-:S03]  /*75c0*/  IMAD.MOV.U32 R7, RZ, RZ, -0x1 ;  /* 0xffffffffff077424 */ /* 0x000fc600078e00ff */
[----:B------:R-:W-:Y:S01]  /*75d0*/  @P2 LOP3.LUT R3, R3, 0x1, R8, 0x78, !PT ;  /* 0x0000000103032812 */ /* 0x000fe200078e7808 */
[----:B------:R-:W-:Y:S01]  /*75e0*/  IMAD R8, R8, -0x7, R15 ;  /* 0xfffffff908087824 */ /* 0x000fe200078e020f */
[----:B0-----:R-:W-:Y:S06]  /*75f0*/  @P0 BRA `(.L_x_176) ;  /* 0x0000000400540947 */ /* 0x001fec0003800000 */
[----:B------:R-:W0:Y:S01]  /*7600*/  S2R R15, SR_CTAID.X ;  /* 0x00000000000f7919 */ /* 0x000e220000002500 */
[----:B------:R-:W-:Y:S01]  /*7610*/  ULDC.64 UR4, c[0x0][0x628] ;  /* 0x00018a0000047ab9 */ /* 0x000fe20000000a00 */
[----:B------:R-:W-:Y:S01]  /*7620*/  ULDC UR7, c[0x0][0x630] ;  /* 0x00018c0000077ab9 */ /* 0x000fe20000000800 */
[----:B------:R-:W-:Y:S01]  /*7630*/  ISETP.NE.U32.AND P0, PT, RZ, UR4, PT ;  /* 0x00000004ff007c0c */ /* 0x000fe2000bf05070 */
[----:B------:R-:W1:Y:S01]  /*7640*/  S2R R20, SR_CTAID.Y ;  /* 0x0000000000147919 */ /* 0x000e620000002600 */
[----:B------:R-:W-:Y:S01]  /*7650*/  ULDC UR8, c[0x0][0x150] ;  /* 0x0000540000087ab9 */ /* 0x000fe20000000800 */
[----:B------:R-:W-:Y:S01]  /*7660*/  IMAD.MOV.U32 R4, RZ, RZ, R16 ;  /* 0x000000ffff047224 */ /* 0x000fe200078e0010 */
[----:B------:R-:W-:Y:S01]  /*7670*/  ISETP.NE.AND.EX P0, PT, RZ, UR5, PT, P0 ;  /* 0x00000005ff007c0c */ /* 0x000fe2000bf05300 */
[----:B------:R-:W-:Y:S01]  /*7680*/  IMAD.MOV.U32 R5, RZ, RZ, R17 ;  /* 0x000000ffff057224 */ /* 0x000fe200078e0011 */
[----:B0-----:R-:W-:-:S11]  /*7690*/  I2FP.F32.U32 R22, R15 ;  /* 0x0000000f00167245 */ /* 0x001fd60000201000 */
[----:B------:R-:W-:Y:S05]  /*76a0*/  @!P0 BRA `(.L_x_177) ;  /* 0x0000000000288947 */ /* 0x000fea0003800000 */
[----:B------:R-:W-:Y:S02]  /*76b0*/  ULDC UR6, c[0x0][0x634] ;  /* 0x00018d0000067ab9 */ /* 0x000fe40000000800 */
[----:B------:R-:W-:-:S05]  /*76c0*/  IADD3 R5, P0, R16, UR6, RZ ;  /* 0x0000000610057c10 */ /* 0x000fca000ff1e0ff */
[----:B------:R-:W-:-:S04]  /*76d0*/  IMAD.X R21, RZ, RZ, R17, P0 ;  /* 0x000000ffff157224 */ /* 0x000fc800000e0611 */
[----:B------:R-:W-:-:S04]  /*76e0*/  IMAD.WIDE.U32 R6, R21, UR4, RZ ;  /* 0x0000000415067c25 */ /* 0x000fc8000f8e00ff */
[----:B------:R-:W-:-:S04]  /*76f0*/  IMAD.WIDE.U32 R6, P0, R5, UR5, R6 ;  /* 0x0000000505067c25 */ /* 0x000fc8000f800006 */
[----:B------:R-:W-:-:S04]  /*7700*/  IMAD.WIDE.U32 R4, R5, UR4, RZ ;  /* 0x0000000405047c25 */ /* 0x000fc8000f8e00ff */
[----:B------:R-:W-:Y:S01]  /*7710*/  IMAD.MOV.U32 R4, RZ, RZ, R7 ;  /* 0x000000ffff047224 */ /* 0x000fe200078e0007 */
[----:B------:R-:W-:Y:S01]  /*7720*/  IADD3 RZ, P1, R5, R6, RZ ;  /* 0x0000000605ff7210 */ /* 0x000fe20007f3e0ff */
[----:B------:R-:W-:-:S04]  /*7730*/  IMAD.X R5, RZ, RZ, RZ, P0 ;  /* 0x000000ffff057224 */ /* 0x000fc800000e06ff */
[----:B------:R-:W-:-:S08]  /*7740*/  IMAD.WIDE.U32.X R4, R21, UR5, R4, P1 ;  /* 0x0000000515047c25 */ /* 0x000fd000088e0404 */
.L_x_177:
[--C-:B------:R-:W-:Y:S01]  /*7750*/  SHF.R.U64 R14, R4, UR7, R5.reuse ;  /* 0x00000007040e7c19 */ /* 0x100fe20008001205 */
[----:B------:R-:W-:Y:S01]  /*7760*/  FMUL R22, R22, UR8 ;  /* 0x0000000816167c20 */ /* 0x000fe20008400000 */
[----:B------:R-:W-:Y:S01]  /*7770*/  SHF.R.U32.HI R4, RZ, UR7, R5 ;  /* 0x00000007ff047c19 */ /* 0x000fe20008011605 */
[----:B------:R-:W0:Y:S01]  /*7780*/  LDC R6, c[0x0][0x144] ;  /* 0x00005100ff067b82 */ /* 0x000e220000000800 */
[----:B------:R-:W-:Y:S01]  /*7790*/  IADD3 R5, P0, RZ, -R14, RZ ;  /* 0x8000000eff057210 */ /* 0x000fe20007f1e0ff */
[----:B------:R-:W-:Y:S01]  /*77a0*/  ULDC UR6, c[0x0][0x154] ;  /* 0x0000550000067ab9 */ /* 0x000fe20000000800 */
[----:B-1----:R-:W-:Y:S01]  /*77b0*/  I2FP.F32.U32 R7, R20 ;  /* 0x0000001400077245 */ /* 0x002fe20000201000 */
[----:B------:R-:W1:Y:S01]  /*77c0*/  F2I.U32.TRUNC.NTZ R22, R22 ;  /* 0x0000001600167305 */ /* 0x000e62000020f000 */
[----:B------:R-:W-:Y:S01]  /*77d0*/  ULDC.64 UR4, c[0x0][0x620] ;  /* 0x0001880000047ab9 */ /* 0x000fe20000000a00 */
[----:B------:R-:W-:Y:S01]  /*77e0*/  IMAD.X R4, RZ, RZ, ~R4, P0 ;  /* 0x000000ffff047224 */ /* 0x000fe200000e0e04 */
[----:B------:R-:W-:Y:S01]  /*77f0*/  ISETP.NE.AND P2, PT, R2, 0x1, PT ;  /* 0x000000010200780c */ /* 0x000fe20003f45270 */
[----:B------:R-:W-:Y:S01]  /*7800*/  FMUL R23, R7, UR6 ;  /* 0x0000000607177c20 */ /* 0x000fe20008400000 */
[----:B------:R-:W2:Y:S01]  /*7810*/  LDC R25, c[0x0][0x148] ;  /* 0x00005200ff197b82 */ /* 0x000ea20000000800 */
[----:B------:R-:W-:Y:S01]  /*7820*/  IMAD R4, R4, UR4, RZ ;  /* 0x0000000404047c24 */ /* 0x000fe2000f8e02ff */
[----:B------:R-:W-:-:S02]  /*7830*/  ULDC.64 UR6, c[0x0][0x640] ;  /* 0x0001900000067ab9 */ /* 0x000fc40000000a00 */
[----:B------:R-:W-:Y:S01]  /*7840*/  ISETP.NE.U32.AND P0, PT, RZ, UR6, PT ;  /* 0x00000006ff007c0c */ /* 0x000fe2000bf05070 */
[----:B------:R-:W3:Y:S01]  /*7850*/  F2I.U32.TRUNC.NTZ R23, R23 ;  /* 0x0000001700177305 */ /* 0x000ee2000020f000 */
[C---:B------:R-:W-:Y:S02]  /*7860*/  IMAD R7, R5.reuse, UR5, R4 ;  /* 0x0000000505077c24 */ /* 0x040fe4000f8e0204 */
[----:B------:R-:W-:Y:S01]  /*7870*/  IMAD.WIDE.U32 R4, R5, UR4, R16 ;  /* 0x0000000405047c25 */ /* 0x000fe2000f8e0010 */
[----:B------:R-:W-:Y:S01]  /*7880*/  ULDC UR4, c[0x0][0x618] ;  /* 0x0001860000047ab9 */ /* 0x000fe20000000800 */
[----:B------:R-:W-:Y:S02]  /*7890*/  ISETP.NE.AND.EX P0, PT, RZ, UR7, PT, P0 ;  /* 0x00000007ff007c0c */ /* 0x000fe4000bf05300 */
[----:B------:R-:W-:Y:S02]  /*78a0*/  IMAD.IADD R5, R5, 0x1, R7 ;  /* 0x0000000105057824 */ /* 0x000fe400078e0207 */
[----:B-1----:R-:W-:-:S03]  /*78b0*/  IMAD.MOV R22, RZ, RZ, -R22 ;  /* 0x000000ffff167224 */ /* 0x002fc600078e0a16 */
[----:B------:R-:W-:Y:S01]  /*78c0*/  SHF.R.U64 R21, R4, UR4, R5 ;  /* 0x0000000404157c19 */ /* 0x000fe20008001205 */
[----:B0-----:R-:W-:Y:S01]  /*78d0*/  IMAD R15, R6, R22, R15 ;  /* 0x00000016060f7224 */ /* 0x001fe200078e020f */
[----:B------:R-:W-:Y:S01]  /*78e0*/  SHF.R.U32.HI R4, RZ, UR4, R5 ;  /* 0x00000004ff047c19 */ /* 0x000fe20008011605 */
[----:B------:R-:W-:Y:S01]  /*78f0*/  ULDC UR4, c[0x0][0x608] ;  /* 0x0001820000047ab9 */ /* 0x000fe20000000800 */
[----:B---3--:R-:W-:Y:S02]  /*7900*/  IMAD.MOV R6, RZ, RZ, -R23 ;  /* 0x000000ffff067224 */ /* 0x008fe400078e0a17 */
[--C-:B------:R-:W-:Y:S02]  /*7910*/  SHF.R.U64 R22, R21, UR4, R4.reuse ;  /* 0x0000000415167c19 */ /* 0x100fe40008001204 */
[----:B------:R-:W-:Y:S01]  /*7920*/  SHF.R.U32.HI R5, RZ, UR4, R4 ;  /* 0x00000004ff057c19 */ /* 0x000fe20008011604 */
[----:B------:R-:W-:Y:S01]  /*7930*/  ULDC UR4, c[0x0][0x658] ;  /* 0x0001960000047ab9 */ /* 0x000fe20000000800 */
[----:B--2---:R-:W-:-:S02]  /*7940*/  @P2 IMAD R15, R25, R6, R20 ;  /* 0x00000006190f2224 */ /* 0x004fc400078e0214 */
[--C-:B------:R-:W-:Y:S02]  /*7950*/  SHF.R.U64 R20, R22, UR4, R5.reuse ;  /* 0x0000000416147c19 */ /* 0x100fe40008001205 */
[----:B------:R-:W-:-:S03]  /*7960*/  SHF.R.U32.HI R23, RZ, UR4, R5 ;  /* 0x00000004ff177c19 */ /* 0x000fc60008011605 */
[----:B------:R-:W-:Y:S02]  /*7970*/  IMAD.MOV.U32 R6, RZ, RZ, R20 ;  /* 0x000000ffff067224 */ /* 0x000fe400078e0014 */
[----:B------:R-:W-:Y:S01]  /*7980*/  IMAD.MOV.U32 R5, RZ, RZ, R23 ;  /* 0x000000ffff057224 */ /* 0x000fe200078e0017 */
[----:B------:R-:W-:Y:S06]  /*7990*/  @!P0 BRA `(.L_x_178) ;  /* 0x00000000002c8947 */ /* 0x000fec0003800000 */
        /* <DEDUP_REMOVED lines=9> */
[----:B------:R-:W-:-:S04]  /*7a30*/  IMAD.WIDE.U32.X R4, R23, UR7, R4, P1 ;  /* 0x0000000717047c25 */ /* 0x000fc800088e0404 */
[----:B------:R-:W-:-:S07]  /*7a40*/  IMAD.MOV.U32 R6, RZ, RZ, R4 ;  /* 0x000000ffff067224 */ /* 0x000fce00078e0004 */
.L_x_178:
[----:B------:R-:W-:Y:S01]  /*7a50*/  ULDC UR4, c[0x0][0x648] ;  /* 0x0001920000047ab9 */ /* 0x000fe20000000800 */
[----:B------:R-:W-:Y:S01]  /*7a60*/  LOP3.LUT R4, R22, UR16, RZ, 0xc0, !PT ;  /* 0x0000001016047c12 */ /* 0x000fe2000f8ec0ff */
[----:B------:R-:W-:Y:S01]  /*7a70*/  ULDC UR5, c[0x0][0x610] ;  /* 0x0001840000057ab9 */ /* 0x000fe20000000800 */
[----:B------:R-:W-:Y:S01]  /*7a80*/  SHF.R.U64 R5, R6, UR4, R5 ;  /* 0x0000000406057c19 */ /* 0x000fe20008001205 */
[----:B------:R-:W-:Y:S01]  /*7a90*/  ULDC UR4, c[0x0][0x638] ;  /* 0x00018e0000047ab9 */ /* 0x000fe20000000800 */
[----:B------:R-:W-:-:S03]  /*7aa0*/  LOP3.LUT R21, R21, UR15, RZ, 0xc0, !PT ;  /* 0x0000000f15157c12 */ /* 0x000fc6000f8ec0ff */
[----:B------:R-:W-:Y:S02]  /*7ab0*/  IMAD.MOV R7, RZ, RZ, -R5 ;  /* 0x000000ffff077224 */ /* 0x000fe400078e0a05 */
[----:B------:R-:W-:Y:S02]  /*7ac0*/  IMAD R4, R5, UR17, R4 ;  /* 0x0000001105047c24 */ /* 0x000fe4000f8e0204 */
[----:B------:R-:W-:Y:S01]  /*7ad0*/  IMAD R20, R7, UR4, R20 ;  /* 0x0000000407147c24 */ /* 0x000fe2000f8e0214 */
[----:B------:R-:W-:Y:S01]  /*7ae0*/  ULDC UR4, c[0x0][0x600] ;  /* 0x0001800000047ab9 */ /* 0x000fe20000000800 */
[----:B------:R-:W-:Y:S02]  /*7af0*/  IMAD R15, R4, UR5, R15 ;  /* 0x00000005040f7c24 */ /* 0x000fe4000f8e020f */
[----:B------:R-:W-:Y:S02]  /*7b00*/  IMAD R20, R20, UR4, R21 ;  /* 0x0000000414147c24 */ /* 0x000fe4000f8e0215 */
[----:B------:R-:W-:-:S02]  /*7b10*/  IMAD.MOV.U32 R4, RZ, RZ, 0x1 ;  /* 0x00000001ff047424 */ /* 0x000fc400078e00ff */
[----:B------:R-:W-:Y:S01]  /*7b20*/  IMAD.MOV.U32 R7, RZ, RZ, R14 ;  /* 0x000000ffff077224 */ /* 0x000fe200078e000e */
[----:B------:R-:W-:Y:S02]  /*7b30*/  SEL R21, R20, R15, !P2 ;  /* 0x0000000f14157207 */ /* 0x000fe40005000000 */
[----:B------:R-:W-:-:S07]  /*7b40*/  SEL R20, R15, R20, !P2 ;  /* 0x000000140f147207 */ /* 0x000fce0005000000 */
.L_x_176:
[----:B------:R-:W-:Y:S05]  /*7b50*/  BSYNC B1 ;  /* 0x0000000000017941 */ /* 0x000fea0003800000 */
.L_x_175:
[----:B------:R-:W-:-:S13]  /*7b60*/  LOP3.LUT P0, RZ, R4, 0xff, RZ, 0xc0, !PT ;  /* 0x000000ff04ff7812 */ /* 0x000fda000780c0ff */
[----:B------:R-:W-:Y:S05]  /*7b70*/  @P0 BRA `(.L_x_179) ;  /* 0xfffffff400380947 */ /* 0x000fea000383ffff */
[----:B------:R-:W-:Y:S05]  /*7b80*/  BSYNC B0 ;  /* 0x0000000000007941 */ /* 0x000fea0003800000 */
.L_x_168:
[----:B------:R-:W-:-:S03]  /*7b90*/  UMOV UR4, 0xffffffff ;  /* 0xffffffff00047882 */ /* 0x000fc60000000000 */
[----:B------:R-:W-:Y:S05]  /*7ba0*/  BRA.DIV UR4, `(.L_x_180) ;  /* 0x0000000604807947 */ /* 0x000fea000b800000 */
[----:B------:R-:W-:-:S13]  /*7bb0*/  ELECT P6, URZ, PT ;  /* 0x00000000003f782f */ /* 0x000fda00038c0000 */
.L_x_197:
[----:B------:R-:W-:Y:S04]  /*7bc0*/  BSSY B0, `(.L_x_181) ;  /* 0x0000046000007945 */ /* 0x000fe80003800000 */
[----:B------:R-:W-:Y:S05]  /*7bd0*/  @!P6 BRA `(.L_x_182) ;  /* 0x000000040010e947 */ /* 0x000fea0003800000 */
[----:B------:R-:W-:-:S04]  /*7be0*/  LOP3.LUT R18, R18, 0x2, RZ, 0xfc, !PT ;  /* 0x0000000212127812 */ /* 0x000fc800078efcff */
[----:B------:R-:W-:-:S13]  /*7bf0*/  ISETP.NE.AND P0, PT, R18, 0x3, PT ;  /* 0x000000031200780c */ /* 0x000fda0003f05270 */
[----:B------:R-:W-:Y:S05]  /*7c00*/  @!P0 BRA `(.L_x_183) ;  /* 0x0000000000048947 */ /* 0x000fea0003800000 */
[----:B------:R-:W-:Y:S01]  /*7c10*/  BPT.TRAP 0x1 ;  /* 0x000000040000795c */ /* 0x000fe20000300000 */
.L_x_183:
[----:B------:R-:W0:Y:S01]  /*7c20*/  S2R R5, SR_CgaCtaId ;  /* 0x0000000000057919 */ /* 0x000e220000008800 */
[----:B------:R-:W-:Y:S02]  /*7c30*/  MOV R0, 0x400 ;  /* 0x0000040000007802 */ /* 0x000fe40000000f00 */
[----:B------:R-:W-:Y:S02]  /*7c40*/  SHF.L.U32 R2, R3, 0x1f, RZ ;  /* 0x0000001f03027819 */ /* 0x000fe400000006ff */
[----:B0-----:R-:W-:-:S05]  /*7c50*/  LEA R5, R5, R0, 0x18 ;  /* 0x0000000005057211 */ /* 0x001fca00078ec0ff */
[----:B------:R-:W-:-:S04]  /*7c60*/  VIADD R5, R5, 0x38 ;  /* 0x0000003805057836 */ /* 0x000fc80000000000 */
[C---:B------:R-:W-:Y:S02]  /*7c70*/  IMAD R7, R8.reuse, 0x8, R5 ;  /* 0x0000000808077824 */ /* 0x040fe400078e0205 */
[----:B------:R-:W-:Y:S02]  /*7c80*/  VIADD R8, R8, 0x1 ;  /* 0x0000000108087836 */ /* 0x000fe40000000000 */
[----:B------:R-:W0:Y:S03]  /*7c90*/  SYNCS.PHASECHK.TRANS64.TRYWAIT P0, [R7+URZ], R2 ;  /* 0x00000002070075a7 */ /* 0x000e26000800017f */
[----:B------:R-:W-:-:S04]  /*7ca0*/  ISETP.NE.AND P1, PT, R8, 0x7, PT ;  /* 0x000000070800780c */ /* 0x000fc80003f25270 */
[----:B------:R-:W-:Y:S02]  /*7cb0*/  SEL R0, RZ, 0x1, P1 ;  /* 0x00000001ff007807 */ /* 0x000fe40000800000 */
[----:B------:R-:W-:Y:S02]  /*7cc0*/  SEL R8, R8, RZ, P1 ;  /* 0x000000ff08087207 */ /* 0x000fe40000800000 */
[----:B------:R-:W-:-:S03]  /*7cd0*/  LOP3.LUT R9, R3, R0, RZ, 0x3c, !PT ;  /* 0x0000000003097212 */ /* 0x000fc600078e3cff */
[----:B------:R-:W-:Y:S01]  /*7ce0*/  IMAD R6, R8, 0x8, R5 ;  /* 0x0000000808067824 */ /* 0x000fe200078e0205 */
[----:B------:R-:W-:Y:S01]  /*7cf0*/  SHF.L.U32 R3, R9, 0x1f, RZ ;  /* 0x0000001f09037819 */ /* 0x000fe200000006ff */
[----:B0-----:R-:W-:Y:S06]  /*7d00*/  @!P0 BRA `(.L_x_184) ;  /* 0x0000000400488947 */ /* 0x001fec0003800000 */
.L_x_198:
[----:B------:R-:W1:Y:S01]  /*7d10*/  SYNCS.PHASECHK.TRANS64.TRYWAIT P0, [R6+URZ], R3 ;  /* 0x00000003060075a7 */ /* 0x000e62000800017f */
[----:B------:R-:W-:-:S05]  /*7d20*/  VIADD R0, R8, 0x1 ;  /* 0x0000000108007836 */ /* 0x000fca0000000000 */
[----:B------:R-:W-:-:S04]  /*7d30*/  ISETP.NE.AND P1, PT, R0, 0x7, PT ;  /* 0x000000070000780c */ /* 0x000fc80003f25270 */
[----:B0-----:R-:W-:Y:S02]  /*7d40*/  SEL R2, RZ, 0x1, P1 ;  /* 0x00000001ff027807 */ /* 0x001fe40000800000 */
[----:B------:R-:W-:Y:S02]  /*7d50*/  SEL R0, R0, RZ, P1 ;  /* 0x000000ff00007207 */ /* 0x000fe40000800000 */
[----:B------:R-:W-:-:S03]  /*7d60*/  LOP3.LUT R9, R9, R2, RZ, 0x3c, !PT ;  /* 0x0000000209097212 */ /* 0x000fc600078e3cff */
[----:B------:R-:W-:Y:S01]  /*7d70*/  IMAD R7, R0, 0x8, R5 ;  /* 0x0000000800077824 */ /* 0x000fe200078e0205 */
[----:B------:R-:W-:Y:S01]  /*7d80*/  SHF.L.U32 R4, R9, 0x1f, RZ ;  /* 0x0000001f09047819 */ /* 0x000fe200000006ff */
[----:B-1----:R-:W-:Y:S06]  /*7d90*/  @!P0 BRA `(.L_x_185) ;  /* 0x0000000400388947 */ /* 0x002fec0003800000 */
.L_x_199:
[----:B------:R-:W1:Y:S01]  /*7da0*/  SYNCS.PHASECHK.TRANS64.TRYWAIT P0, [R7+URZ], R4 ;  /* 0x00000004070075a7 */ /* 0x000e62000800017f */
[----:B------:R-:W-:-:S05]  /*7db0*/  VIADD R0, R0, 0x1 ;  /* 0x0000000100007836 */ /* 0x000fca0000000000 */
[----:B------:R-:W-:-:S04]  /*7dc0*/  ISETP.NE.AND P1, PT, R0, 0x7, PT ;  /* 0x000000070000780c */ /* 0x000fc80003f25270 */
[----:B------:R-:W-:Y:S02]  /*7dd0*/  SEL R2, RZ, 0x1, P1 ;  /* 0x00000001ff027807 */ /* 0x000fe40000800000 */
[----:B------:R-:W-:Y:S02]  /*7de0*/  SEL R0, R0, RZ, P1 ;  /* 0x000000ff00007207 */ /* 0x000fe40000800000 */
[----:B------:R-:W-:-:S03]  /*7df0*/  LOP3.LUT R9, R9, R2, RZ, 0x3c, !PT ;  /* 0x0000000209097212 */ /* 0x000fc600078e3cff */
[----:B0-----:R-:W-:Y:S01]  /*7e00*/  IMAD R6, R0, 0x8, R5 ;  /* 0x0000000800067824 */ /* 0x001fe200078e0205 */
[----:B------:R-:W-:Y:S01]  /*7e10*/  SHF.L.U32 R3, R9, 0x1f, RZ ;  /* 0x0000001f09037819 */ /* 0x000fe200000006ff */
[----:B-1----:R-:W-:Y:S06]  /*7e20*/  @!P0 BRA `(.L_x_186) ;  /* 0x0000000400288947 */ /* 0x002fec0003800000 */
.L_x_200:
        /* <DEDUP_REMOVED lines=9> */
.L_x_201:
        /* <DEDUP_REMOVED lines=9> */
.L_x_202:
[----:B------:R-:W1:Y:S01]  /*7f50*/  SYNCS.PHASECHK.TRANS64.TRYWAIT P0, [R6+URZ], R3 ;  /* 0x00000003060075a7 */ /* 0x000e62000800017f */
[----:B------:R-:W-:-:S05]  /*7f60*/  VIADD R0, R0, 0x1 ;  /* 0x0000000100007836 */ /* 0x000fca0000000000 */
[----:B------:R-:W-:-:S04]  /*7f70*/  ISETP.NE.AND P1, PT, R0, 0x7, PT ;  /* 0x000000070000780c */ /* 0x000fc80003f25270 */
[----:B------:R-:W-:Y:S02]  /*7f80*/  SEL R2, RZ, 0x1, P1 ;  /* 0x00000001ff027807 */ /* 0x000fe40000800000 */
[----:B------:R-:W-:Y:S02]  /*7f90*/  SEL R0, R0, RZ, P1 ;  /* 0x000000ff00007207 */ /* 0x000fe40000800000 */
[----:B------:R-:W-:Y:S01]  /*7fa0*/  LOP3.LUT R2, R9, R2, RZ, 0x3c, !PT ;  /* 0x0000000209027212 */ /* 0x000fe200078e3cff */
[----:B-1----:R-:W-:Y:S06]  /*7fb0*/  @!P0 BRA `(.L_x_189) ;  /* 0x0000000400008947 */ /* 0x002fec0003800000 */
.L_x_203:
[----:B------:R-:W-:Y:S01]  /*7fc0*/  IMAD R5, R0, 0x8, R5 ;  /* 0x0000000800057824 */ /* 0x000fe200078e0205 */
[----:B------:R-:W-:-:S07]  /*7fd0*/  SHF.L.U32 R0, R2, 0x1f, RZ ;  /* 0x0000001f02007819 */ /* 0x000fce00000006ff */
.L_x_190:
[----:B--2---:R2:W3:Y:S02]  /*7fe0*/  SYNCS.PHASECHK.TRANS64.TRYWAIT P0, [R5+URZ], R0 ;  /* 0x00000000050075a7 */ /* 0x0044e4000800017f */
[----:B---3--:R-:W-:Y:S05]  /*7ff0*/  @!P0 NANOSLEEP.SYNCS 0x989680 ;  /* 0x009896800000895d */ /* 0x008fea0003900000 */
[----:B------:R-:W3:Y:S02]  /*8000*/  @!P0 SYNCS.PHASECHK.TRANS64 P0, [R5+URZ], R0 ;  /* 0x00000000050085a7 */ /* 0x000ee4000800007f */
[----:B---3--:R-:W-:Y:S05]  /*8010*/  @!P0 BRA `(.L_x_190) ;  /* 0xfffffffc00f08947 */ /* 0x008fea000383ffff */
.L_x_182:
[----:B------:R-:W-:Y:S05]  /*8020*/  BSYNC B0 ;  /* 0x0000000000007941 */ /* 0x000fea0003800000 */
.L_x_181:
[----:B------:R-:W-:Y:S05]  /*8030*/  EXIT ;  /* 0x000000000000794d */ /* 0x000fea0003800000 */
.L_x_21:
[----:B-1----:R1:W2:Y:S02]  /*8040*/  SYNCS.PHASECHK.TRANS64.TRYWAIT P1, [R3+URZ], R0 ;  /* 0x00000000030075a7 */ /* 0x0022a4000802017f */
[----:B--2---:R-:W-:Y:S05]  /*8050*/  @!P1 NANOSLEEP.SYNCS 0x989680 ;  /* 0x009896800000995d */ /* 0x004fea0003900000 */
[----:B------:R-:W2:Y:S02]  /*8060*/  @!P1 SYNCS.PHASECHK.TRANS64 P1, [R3+URZ], R0 ;  /* 0x00000000030095a7 */ /* 0x000ea4000802007f */
[----:B--2---:R-:W-:Y:S05]  /*8070*/  @!P1 BRA `(.L_x_21) ;  /* 0xfffffffc00f09947 */ /* 0x004fea000383ffff */
[----:B------:R-:W-:Y:S05]  /*8080*/  BRA `(.L_x_20) ;  /* 0xffffff9400e07947 */ /* 0x000fea000383ffff */
.L_x_26:
[----:B-1----:R1:W2:Y:S02]  /*8090*/  SYNCS.PHASECHK.TRANS64.TRYWAIT P1, [R5+URZ], R4 ;  /* 0x00000004050075a7 */ /* 0x0022a4000802017f */
[----:B--2---:R-:W-:Y:S05]  /*80a0*/  @!P1 NANOSLEEP.SYNCS 0x989680 ;  /* 0x009896800000995d */ /* 0x004fea0003900000 */
[----:B------:R-:W2:Y:S02]  /*80b0*/  @!P1 SYNCS.PHASECHK.TRANS64 P1, [R5+URZ], R4 ;  /* 0x00000004050095a7 */ /* 0x000ea4000802007f */
[----:B--2---:R-:W-:Y:S05]  /*80c0*/  @!P1 BRA `(.L_x_26) ;  /* 0xfffffffc00f09947 */ /* 0x004fea000383ffff */
[----:B------:R-:W-:Y:S05]  /*80d0*/  BRA `(.L_x_25) ;  /* 0xffffff9800bc7947 */ /* 0x000fea000383ffff */
.L_x_169:
[----:B------:R-:W-:Y:S01]  /*80e0*/  BSSY B1, `(.L_x_191) ;  /* 0x0000006000017945 */ /* 0x000fe20003800000 */
[----:B------:R-:W-:-:S07]  /*80f0*/  IMAD.MOV.U32 R15, RZ, RZ, -0x1 ;  /* 0xffffffffff0f7424 */ /* 0x000fce00078e00ff */
[----:B------:R-:W-:Y:S05]  /*8100*/  WARPSYNC.COLLECTIVE R15, `(.L_x_192) ;  /* 0x000000000f0c7348 */ /* 0x000fea0003c00000 */
[----:B------:R-:W-:Y:S02]  /*8110*/  ELECT P6, UR62, PT ;  /* 0x00000000003e782f */ /* 0x000fe400038c0000 */
[----:B------:R-:W-:Y:S01]  /*8120*/  MOV R14, UR62 ;  /* 0x0000003e000e7c02 */ /* 0x000fe20008000f00 */
[----:B------:R-:W-:Y:S10]  /*8130*/  ENDCOLLECTIVE ;  /* 0x000000000000791b */ /* 0x000ff40003800000 */
.L_x_192:
[----:B------:R-:W-:Y:S05]  /*8140*/  BSYNC B1 ;  /* 0x0000000000017941 */ /* 0x000fea0003800000 */
.L_x_191:
[----:B------:R-:W-:Y:S05]  /*8150*/  BRA `(.L_x_193) ;  /* 0xffffffec00cc7947 */ /* 0x000fea000383ffff */
.L_x_172:
[----:B-1----:R1:W2:Y:S02]  /*8160*/  SYNCS.PHASECHK.TRANS64.TRYWAIT P0, [R23+URZ+0x38], R14 ;  /* 0x0000380e170075a7 */ /* 0x0022a4000800017f */
[----:B--2---:R-:W-:Y:S05]  /*8170*/  @!P0 NANOSLEEP.SYNCS 0x989680 ;  /* 0x009896800000895d */ /* 0x004fea0003900000 */
[----:B------:R-:W2:Y:S02]  /*8180*/  @!P0 SYNCS.PHASECHK.TRANS64 P0, [R23+URZ+0x38], R14 ;  /* 0x0000380e170085a7 */ /* 0x000ea4000800007f */
[----:B--2---:R-:W-:Y:S05]  /*8190*/  @!P0 BRA `(.L_x_172) ;  /* 0xfffffffc00f08947 */ /* 0x004fea000383ffff */
[----:B------:R-:W-:Y:S05]  /*81a0*/  BRA `(.L_x_194) ;  /* 0xfffffff000047947 */ /* 0x000fea000383ffff */
.L_x_180:
[----:B------:R-:W-:Y:S01]  /*81b0*/  BSSY B0, `(.L_x_195) ;  /* 0x0000006000007945 */ /* 0x000fe20003800000 */
[----:B------:R-:W-:-:S07]  /*81c0*/  IMAD.MOV.U32 R15, RZ, RZ, -0x1 ;  /* 0xffffffffff0f7424 */ /* 0x000fce00078e00ff */
[----:B------:R-:W-:Y:S05]  /*81d0*/  WARPSYNC.COLLECTIVE R15, `(.L_x_196) ;  /* 0x000000000f0c7348 */ /* 0x000fea0003c00000 */
[----:B------:R-:W-:Y:S02]  /*81e0*/  ELECT P6, UR62, PT ;  /* 0x00000000003e782f */ /* 0x000fe400038c0000 */
[----:B------:R-:W-:Y:S01]  /*81f0*/  MOV R14, UR62 ;  /* 0x0000003e000e7c02 */ /* 0x000fe20008000f00 */
[----:B------:R-:W-:Y:S10]  /*8200*/  ENDCOLLECTIVE ;  /* 0x000000000000791b */ /* 0x000ff40003800000 */
.L_x_196:
[----:B------:R-:W-:Y:S05]  /*8210*/  BSYNC B0 ;  /* 0x0000000000007941 */ /* 0x000fea0003800000 */
.L_x_195:
[----:B------:R-:W-:Y:S05]  /*8220*/  BRA `(.L_x_197) ;  /* 0xfffffff800647947 */ /* 0x000fea000383ffff */
.L_x_184:
[----:B0-----:R0:W1:Y:S02]  /*8230*/  SYNCS.PHASECHK.TRANS64.TRYWAIT P0, [R7+URZ], R2 ;  /* 0x00000002070075a7 */ /* 0x001064000800017f */
[----:B-1----:R-:W-:Y:S05]  /*8240*/  @!P0 NANOSLEEP.SYNCS 0x989680 ;  /* 0x009896800000895d */ /* 0x002fea0003900000 */
[----:B------:R-:W1:Y:S02]  /*8250*/  @!P0 SYNCS.PHASECHK.TRANS64 P0, [R7+URZ], R2 ;  /* 0x00000002070085a7 */ /* 0x000e64000800007f */
[----:B-1----:R-:W-:Y:S05]  /*8260*/  @!P0 BRA `(.L_x_184) ;  /* 0xfffffffc00f08947 */ /* 0x002fea000383ffff */
[----:B------:R-:W-:Y:S05]  /*8270*/  BRA `(.L_x_198) ;  /* 0xfffffff800a47947 */ /* 0x000fea000383ffff */
.L_x_185:
[----:B0-----:R0:W1:Y:S02]  /*8280*/  SYNCS.PHASECHK.TRANS64.TRYWAIT P0, [R6+URZ], R3 ;  /* 0x00000003060075a7 */ /* 0x001064000800017f */
[----:B-1----:R-:W-:Y:S05]  /*8290*/  @!P0 NANOSLEEP.SYNCS 0x989680 ;  /* 0x009896800000895d */ /* 0x002fea0003900000 */
[----:B------:R-:W1:Y:S02]  /*82a0*/  @!P0 SYNCS.PHASECHK.TRANS64 P0, [R6+URZ], R3 ;  /* 0x00000003060085a7 */ /* 0x000e64000800007f */
[----:B-1----:R-:W-:Y:S05]  /*82b0*/  @!P0 BRA `(.L_x_185) ;  /* 0xfffffffc00f08947 */ /* 0x002fea000383ffff */
[----:B------:R-:W-:Y:S05]  /*82c0*/  BRA `(.L_x_199) ;  /* 0xfffffff800b47947 */ /* 0x000fea000383ffff */
.L_x_186:
[----:B0-----:R0:W1:Y:S02]  /*82d0*/  SYNCS.PHASECHK.TRANS64.TRYWAIT P0, [R7+URZ], R4 ;  /* 0x00000004070075a7 */ /* 0x001064000800017f */
[----:B-1----:R-:W-:Y:S05]  /*82e0*/  @!P0 NANOSLEEP.SYNCS 0x989680 ;  /* 0x009896800000895d */ /* 0x002fea0003900000 */
[----:B------:R-:W1:Y:S02]  /*82f0*/  @!P0 SYNCS.PHASECHK.TRANS64 P0, [R7+URZ], R4 ;  /* 0x00000004070085a7 */ /* 0x000e64000800007f */
[----:B-1----:R-:W-:Y:S05]  /*8300*/  @!P0 BRA `(.L_x_186) ;  /* 0xfffffffc00f08947 */ /* 0x002fea000383ffff */
[----:B------:R-:W-:Y:S05]  /*8310*/  BRA `(.L_x_200) ;  /* 0xfffffff800c47947 */ /* 0x000fea000383ffff */
.L_x_187:
[----:B0-----:R0:W1:Y:S02]  /*8320*/  SYNCS.PHASECHK.TRANS64.TRYWAIT P0, [R6+URZ], R3 ;  /* 0x00000003060075a7 */ /* 0x001064000800017f */
[----:B-1----:R-:W-:Y:S05]  /*8330*/  @!P0 NANOSLEEP.SYNCS 0x989680 ;  /* 0x009896800000895d */ /* 0x002fea0003900000 */
[----:B------:R-:W1:Y:S02]  /*8340*/  @!P0 SYNCS.PHASECHK.TRANS64 P0, [R6+URZ], R3 ;  /* 0x00000003060085a7 */ /* 0x000e64000800007f */
[----:B-1----:R-:W-:Y:S05]  /*8350*/  @!P0 BRA `(.L_x_187) ;  /* 0xfffffffc00f08947 */ /* 0x002fea000383ffff */
[----:B------:R-:W-:Y:S05]  /*8360*/  BRA `(.L_x_201) ;  /* 0xfffffff800d47947 */ /* 0x000fea000383ffff */
.L_x_188:
[----:B0-----:R0:W1:Y:S02]  /*8370*/  SYNCS.PHASECHK.TRANS64.TRYWAIT P0, [R7+URZ], R4 ;  /* 0x00000004070075a7 */ /* 0x001064000800017f */
[----:B-1----:R-:W-:Y:S05]  /*8380*/  @!P0 NANOSLEEP.SYNCS 0x989680 ;  /* 0x009896800000895d */ /* 0x002fea0003900000 */
[----:B------:R-:W1:Y:S02]  /*8390*/  @!P0 SYNCS.PHASECHK.TRANS64 P0, [R7+URZ], R4 ;  /* 0x00000004070085a7 */ /* 0x000e64000800007f */
[----:B-1----:R-:W-:Y:S05]  /*83a0*/  @!P0 BRA `(.L_x_188) ;  /* 0xfffffffc00f08947 */ /* 0x002fea000383ffff */
[----:B------:R-:W-:Y:S05]  /*83b0*/  BRA `(.L_x_202) ;  /* 0xfffffff800e47947 */ /* 0x000fea000383ffff */
.L_x_189:
[----:B-1----:R1:W2:Y:S02]  /*83c0*/  SYNCS.PHASECHK.TRANS64.TRYWAIT P0, [R6+URZ], R3 ;  /* 0x00000003060075a7 */ /* 0x0022a4000800017f */
[----:B--2---:R-:W-:Y:S05]  /*83d0*/  @!P0 NANOSLEEP.SYNCS 0x989680 ;  /* 0x009896800000895d */ /* 0x004fea0003900000 */
[----:B------:R-:W2:Y:S02]  /*83e0*/  @!P0 SYNCS.PHASECHK.TRANS64 P0, [R6+URZ], R3 ;  /* 0x00000003060085a7 */ /* 0x000ea4000800007f */
[----:B--2---:R-:W-:Y:S05]  /*83f0*/  @!P0 BRA `(.L_x_189) ;  /* 0xfffffffc00f08947 */ /* 0x004fea000383ffff */
[----:B------:R-:W-:Y:S05]  /*8400*/  BRA `(.L_x_203) ;  /* 0xfffffff800ec7947 */ /* 0x000fea000383ffff */
.L_x_204:
[----:B------:R-:W-:-:S00]  /*8410*/  BRA `(.L_x_204) ;  /* 0xfffffffc00fc7947 */ /* 0x000fc0000383ffff */
[----:B------:R-:W-:-:S00]  /*8420*/  NOP ;  /* 0x0000000000007918 */ /* 0x000fc00000000000 */
        /* <DEDUP_REMOVED lines=13> */
.L_x_205:


//--------------------- .nv.global.init           --------------------------
	.section	.nv.global.init,"aw",@progbits
.nv.global.init:
	.type		$str$22,@object
	.size		$str$22,($str$23 - $str$22)
$str$22:
        /*0000*/ 	.byte	0x6b, 0x5f, 0x74, 0x69, 0x6c, 0x65, 0x5f, 0x63, 0x6f, 0x75, 0x6e, 0x74, 0x20, 0x3e, 0x3d, 0x20
        /*0010*/ 	.byte	0x31, 0x00
	.type		$str$23,@object
	.size		$str$23,(__unnamed_1 - $str$23)
$str$23:
        /*0012*/ 	.byte	0x2f, 0x74, 0x6d, 0x70, 0x2f, 0x63, 0x75, 0x74, 0x6c, 0x61, 0x73, 0x73, 0x5f, 0x73, 0x77, 0x65
        /*0022*/ 	.byte	0x65, 0x70, 0x5f, 0x73, 0x72, 0x63, 0x2f, 0x69, 0x6e, 0x63, 0x6c, 0x75, 0x64, 0x65, 0x2f, 0x63
        /*0032*/ 	.byte	0x75, 0x74, 0x6c, 0x61, 0x73, 0x73, 0x2f, 0x67, 0x65, 0x6d, 0x6d, 0x2f, 0x63, 0x6f, 0x6c, 0x6c
        /*0042*/ 	.byte	0x65, 0x63, 0x74, 0x69, 0x76, 0x65, 0x2f, 0x73, 0x6d, 0x39, 0x30, 0x5f, 0x6d, 0x6d, 0x61, 0x5f
        /*0052*/ 	.byte	0x74, 0x6d, 0x61, 0x5f, 0x67, 0x6d, 0x6d, 0x61, 0x5f, 0x73, 0x73, 0x5f, 0x77, 0x61, 0x72, 0x70
        /*0062*/ 	.byte	0x73, 0x70, 0x65, 0x63, 0x69, 0x61, 0x6c, 0x69, 0x7a, 0x65, 0x64, 0x2e, 0x68, 0x70, 0x70, 0x00
	.type		__unnamed_1,@object
	.size		__unnamed_1,(.L_0 - __unnamed_1)
__unnamed_1:
        /*0072*/ 	.byte	0x76, 0x6f, 0x69, 0x64, 0x20, 0x63, 0x75, 0x74, 0x6c, 0x61, 0x73, 0x73, 0x3a, 0x3a, 0x67, 0x65
        /* <DEDUP_REMOVED lines=180> */
        /*0bc2*/ 	.byte	0x75, 0x74, 0x65, 0x3a, 0x3a, 0x69, 0x64, 0x65, 0x6e, 0x74, 0x69, 0x74, 0x79, 0x5d, 0x00
.L_0:


//--------------------- .nv.shared._ZN7cutlass13device_kernelINS_4gemm6kernel13GemmUniversalIN4cute5tupleIJiiiiEEENS1_10collective13CollectiveMmaINS1_34MainloopSm90TmaGmmaWarpSpecializedILi7ENS5_IJNS4_1CILi2EEENSA_ILi1EEESC_EEENS1_35KernelTmaWarpSpecializedCooperativeEEENS5_IJNSA_ILi128EEESG_NSA_ILi64EEEEEENS_10bfloat16_tENS5_IJlSC_lEEESJ_SK_NS4_8TiledMMAINS4_8MMA_AtomIJNS4_4SM904GMMA28MMA_64x128x16_F32BF16BF16_SSILNSO_5MajorE0ELSQ_0ELNSO_7ScaleInE1ELSR_1EEEEEENS4_6LayoutISD_NS5_IJSC_NSA_ILi0EEESV_EEEEENS5_IJNS4_10UnderscoreESY_SY_EEEEENS4_13SM90_TMA_LOADENS4_14ComposedLayoutINS4_7SwizzleILi3ELi4ELi3EEENS4_18smem_ptr_flag_bitsILi16EEENSU_INS5_IJNSA_ILi8EEESH_EEENS5_IJSH_SC_EEEEEEEvNS4_8identityENS4_23SM90_TMA_LOAD_MULTICASTES1B_vS1C_EENS_8epilogue10collective6detail29Sm90TmaWarpSpecializedAdapterINS1G_15DefaultEpilogueISJ_SK_SK_NS1F_6thread17LinearCombinationISJ_Li1EffLNS1K_9ScaleType4KindE0ELNS_15FloatRoundStyleE2ESJ_EENS1_15EpilogueDefaultEEEEEvvEEEEvNT_6ParamsE --------------------------
	.section	.nv.shared._ZN7cutlass13device_kernelINS_4gemm6kernel13GemmUniversalIN4cute5tupleIJiiiiEEENS1_10collective13CollectiveMmaINS1_34MainloopSm90TmaGmmaWarpSpecializedILi7ENS5_IJNS4_1CILi2EEENSA_ILi1EEESC_EEENS1_35KernelTmaWarpSpecializedCooperativeEEENS5_IJNSA_ILi128EEESG_NSA_ILi64EEEEEENS_10bfloat16_tENS5_IJlSC_lEEESJ_SK_NS4_8TiledMMAINS4_8MMA_AtomIJNS4_4SM904GMMA28MMA_64x128x16_F32BF16BF16_SSILNSO_5MajorE0ELSQ_0ELNSO_7ScaleInE1ELSR_1EEEEEENS4_6LayoutISD_NS5_IJSC_NSA_ILi0EEESV_EEEEENS5_IJNS4_10UnderscoreESY_SY_EEEEENS4_13SM90_TMA_LOADENS4_14ComposedLayoutINS4_7SwizzleILi3ELi4ELi3EEENS4_18smem_ptr_flag_bitsILi16EEENSU_INS5_IJNSA_ILi8EEESH_EEENS5_IJSH_SC_EEEEEEEvNS4_8identityENS4_23SM90_TMA_LOAD_MULTICASTES1B_vS1C_EENS_8epilogue10collective6detail29Sm90TmaWarpSpecializedAdapterINS1G_15DefaultEpilogueISJ_SK_SK_NS1F_6thread17LinearCombinationISJ_Li1EffLNS1K_9ScaleType4KindE0ELNS_15FloatRoundStyleE2ESJ_EENS1_15EpilogueDefaultEEEEEvvEEEEvNT_6ParamsE,"aw",@nobits
	.sectionflags	@""
	.align	16
	.zero		1024


//--------------------- .nv.shared.reserved.0     --------------------------
	.section	.nv.shared.reserved.0,"aw",@nobits
	.weak		__nv_reservedSMEM_offset_0_alias
	.size		__nv_reservedSMEM_offset_0_alias, 0, 0
	.other		__nv_reservedSMEM_offset_0_alias,@"STO_CUDA_RESERVED_SHARED STV_DEFAULT"
__nv_reservedSMEM_offset_0_alias:
	.zero		0


//--------------------- .nv.global                --------------------------
	.section	.nv.global,"aw",@nobits
.nv.global:
	.type		_ZN40_INTERNAL_92db86a8_4_k_cu_509abc45_258604cute1_E,@object
	.size		_ZN40_INTERNAL_92db86a8_4_k_cu_509abc45_258604cute1_E,(_ZN40_INTERNAL_92db86a8_4_k_cu_509abc45_258604cuda3std3__45__cpo6cbeginE - _ZN40_INTERNAL_92db86a8_4_k_cu_509abc45_258604cute1_E)
_ZN40_INTERNAL_92db86a8_4_k_cu_509abc45_258604cute1_E:
	.zero		1
	.type		_ZN40_INTERNAL_92db86a8_4_k_cu_509abc45_258604cuda3std3__45__cpo6cbeginE,@object
	.size		_ZN40_INTERNAL_92db86a8_4_k_cu_509abc45_258604cuda3std3__45__cpo6cbeginE,(_ZN40_INTERNAL_92db86a8_4_k_cu_509abc45_258604cuda3std3__48in_placeE - _ZN40_INTERNAL_92db86a8_4_k_cu_509abc45_258604cuda3std3__45__cpo6cbeginE)
_ZN40_INTERNAL_92db86a8_4_k_cu_509abc45_258604cuda3std3__45__cpo6cbeginE:
	.zero		1
	.type		_ZN40_INTERNAL_92db86a8_4_k_cu_509abc45_258604cuda3std3__48in_placeE,@object
	.size		_ZN40_INTERNAL_92db86a8_4_k_cu_509abc45_258604cuda3std3__48in_placeE,(_ZN40_INTERNAL_92db86a8_4_k_cu_509abc45_258604cuda3std6ranges3__45__cpo9iter_moveE - _ZN40_INTERNAL_92db86a8_4_k_cu_509abc45_258604cuda3std3__48in_placeE)
_ZN40_INTERNAL_92db86a8_4_k_cu_509abc45_258604cuda3std3__48in_placeE:
	.zero		1
	.type		_ZN40_INTERNAL_92db86a8_4_k_cu_509abc45_258604cuda3std6ranges3__45__cpo9iter_moveE,@object
	.size		_ZN40_INTERNAL_92db86a8_4_k_cu_509abc45_258604cuda3std6ranges3__45__cpo9iter_moveE,(_ZN40_INTERNAL_92db86a8_4_k_cu_509abc45_258604cuda3std3__45__cpo5beginE - _ZN40_INTERNAL_92db86a8_4_k_cu_509abc45_258604cuda3std6ranges3__45__cpo9iter_moveE)
_ZN40_INTERNAL_92db86a8_4_k_cu_509abc45_258604cuda3std6ranges3__45__cpo9iter_moveE:
	.zero		1
	.type		_ZN40_INTERNAL_92db86a8_4_k_cu_509abc45_258604cuda3std3__45__cpo5beginE,@object
	.size		_ZN40_INTERNAL_92db86a8_4_k_cu_509abc45_258604cuda3std3__45__cpo5beginE,(_ZN40_INTERNAL_92db86a8_4_k_cu_509abc45_258604cuda3std3__442_GLOBAL__N__92db86a8_4_k_cu_509abc45_258606ignoreE - _ZN40_INTERNAL_92db86a8_4_k_cu_509abc45_258604cuda3std3__45__cpo5beginE)
_ZN40_INTERNAL_92db86a8_4_k_cu_509abc45_258604cuda3std3__45__cpo5beginE:
	.zero		1
	.type		_ZN40_INTERNAL_92db86a8_4_k_cu_509abc45_258604cuda3std3__442_GLOBAL__N__92db86a8_4_k_cu_509abc45_258606ignoreE,@object
	.size		_ZN40_INTERNAL_92db86a8_4_k_cu_509abc45_258604cuda3std3__442_GLOBAL__N__92db86a8_4_k_cu_509abc45_258606ignoreE,(_ZN40_INTERNAL_92db86a8_4_k_cu_509abc45_258604cute7productE - _ZN40_INTERNAL_92db86a8_4_k_cu_509abc45_258604cuda3std3__442_GLOBAL__N__92db86a8_4_k_cu_509abc45_258606ignoreE)
_ZN40_INTERNAL_92db86a8_4_k_cu_509abc45_258604cuda3std3__442_GLOBAL__N__92db86a8_4_k_cu_509abc45_258606ignoreE:
	.zero		1
	.type		_ZN40_INTERNAL_92db86a8_4_k_cu_509abc45_258604cute7productE,@object
	.size		_ZN40_INTERNAL_92db86a8_4_k_cu_509abc45_258604cute7productE,(_ZN40_INTERNAL_92db86a8_4_k_cu_509abc45_258604cuda3std3__45__cpo3endE - _ZN40_INTERNAL_92db86a8_4_k_cu_509abc45_258604cute7productE)
_ZN40_INTERNAL_92db86a8_4_k_cu_509abc45_258604cute7productE:
	.zero		1
	.type		_ZN40_INTERNAL_92db86a8_4_k_cu_509abc45_258604cuda3std3__45__cpo3endE,@object
	.size		_ZN40_INTERNAL_92db86a8_4_k_cu_509abc45_258604cuda3std3__45__cpo3endE,(_ZN40_INTERNAL_92db86a8_4_k_cu_509abc45_258604cuda3std3__419piecewise_constructE - _ZN40_INTERNAL_92db86a8_4_k_cu_509abc45_258604cuda3std3__45__cpo3endE)
_ZN40_INTERNAL_92db86a8_4_k_cu_509abc45_258604cuda3std3__45__cpo3endE:
	.zero		1
	.type		_ZN40_INTERNAL_92db86a8_4_k_cu_509abc45_258604cuda3std3__419piecewise_constructE,@object
	.size		_ZN40_INTERNAL_92db86a8_4_k_cu_509abc45_258604cuda3std3__419piecewise_constructE,(_ZN40_INTERNAL_92db86a8_4_k_cu_509abc45_258604cuda3std3__45__cpo4cendE - _ZN40_INTERNAL_92db86a8_4_k_cu_509abc45_258604cuda3std3__419piecewise_constructE)
_ZN40_INTERNAL_92db86a8_4_k_cu_509abc45_258604cuda3std3__419piecewise_constructE:
	.zero		1
	.type		_ZN40_INTERNAL_92db86a8_4_k_cu_509abc45_258604cuda3std3__45__cpo4cendE,@object
	.size		_ZN40_INTERNAL_92db86a8_4_k_cu_509abc45_258604cuda3std3__45__cpo4cendE,(_ZN40_INTERNAL_92db86a8_4_k_cu_509abc45_258604cuda3std6ranges3__45__cpo4swapE - _ZN40_INTERNAL_92db86a8_4_k_cu_509abc45_258604cuda3std3__45__cpo4cendE)
_ZN40_INTERNAL_92db86a8_4_k_cu_509abc45_258604cuda3std3__45__cpo4cendE:
	.zero		1
	.type		_ZN40_INTERNAL_92db86a8_4_k_cu_509abc45_258604cuda3std6ranges3__45__cpo4swapE,@object
	.size		_ZN40_INTERNAL_92db86a8_4_k_cu_509abc45_258604cuda3std6ranges3__45__cpo4swapE,(.L_8 - _ZN40_INTERNAL_92db86a8_4_k_cu_509abc45_258604cuda3std6ranges3__45__cpo4swapE)
_ZN40_INTERNAL_92db86a8_4_k_cu_509abc45_258604cuda3std6ranges3__45__cpo4swapE:
	.zero		1
.L_8:


//--------------------- .nv.constant0._ZN7cutlass13device_kernelINS_4gemm6kernel13GemmUniversalIN4cute5tupleIJiiiiEEENS1_10collective13CollectiveMmaINS1_34MainloopSm90TmaGmmaWarpSpecializedILi7ENS5_IJNS4_1CILi2EEENSA_ILi1EEESC_EEENS1_35KernelTmaWarpSpecializedCooperativeEEENS5_IJNSA_ILi128EEESG_NSA_ILi64EEEEEENS_10bfloat16_tENS5_IJlSC_lEEESJ_SK_NS4_8TiledMMAINS4_8MMA_AtomIJNS4_4SM904GMMA28MMA_64x128x16_F32BF16BF16_SSILNSO_5MajorE0ELSQ_0ELNSO_7ScaleInE1ELSR_1EEEEEENS4_6LayoutISD_NS5_IJSC_NSA_ILi0EEESV_EEEEENS5_IJNS4_10UnderscoreESY_SY_EEEEENS4_13SM90_TMA_LOADENS4_14ComposedLayoutINS4_7SwizzleILi3ELi4ELi3EEENS4_18smem_ptr_flag_bitsILi16EEENSU_INS5_IJNSA_ILi8EEESH_EEENS5_IJSH_SC_EEEEEEEvNS4_8identityENS4_23SM90_TMA_LOAD_MULTICASTES1B_vS1C_EENS_8epilogue10collective6detail29Sm90TmaWarpSpecializedAdapterINS1G_15DefaultEpilogueISJ_SK_SK_NS1F_6thread17LinearCombinationISJ_Li1EffLNS1K_9ScaleType4KindE0ELNS_15FloatRoundStyleE2ESJ_EENS1_15EpilogueDefaultEEEEEvvEEEEvNT_6ParamsE --------------------------
	.section	.nv.constant0._ZN7cutlass13device_kernelINS_4gemm6kernel13GemmUniversalIN4cute5tupleIJiiiiEEENS1_10collective13CollectiveMmaINS1_34MainloopSm90TmaGmmaWarpSpecializedILi7ENS5_IJNS4_1CILi2EEENSA_ILi1EEESC_EEENS1_35KernelTmaWarpSpecializedCooperativeEEENS5_IJNSA_ILi128EEESG_NSA_ILi64EEEEEENS_10bfloat16_tENS5_IJlSC_lEEESJ_SK_NS4_8TiledMMAINS4_8MMA_AtomIJNS4_4SM904GMMA28MMA_64x128x16_F32BF16BF16_SSILNSO_5MajorE0ELSQ_0ELNSO_7ScaleInE1ELSR_1EEEEEENS4_6LayoutISD_NS5_IJSC_NSA_ILi0EEESV_EEEEENS5_IJNS4_10UnderscoreESY_SY_EEEEENS4_13SM90_TMA_LOADENS4_14ComposedLayoutINS4_7SwizzleILi3ELi4ELi3EEENS4_18smem_ptr_flag_bitsILi16EEENSU_INS5_IJNSA_ILi8EEESH_EEENS5_IJSH_SC_EEEEEEEvNS4_8identityENS4_23SM90_TMA_LOAD_MULTICASTES1B_vS1C_EENS_8epilogue10collective6detail29Sm90TmaWarpSpecializedAdapterINS1G_15DefaultEpilogueISJ_SK_SK_NS1F_6thread17LinearCombinationISJ_Li1EffLNS1K_9ScaleType4KindE0ELNS_15FloatRoundStyleE2ESJ_EENS1_15EpilogueDefaultEEEEEvvEEEEvNT_6ParamsE,"a",@progbits
	.sectionflags	@""
	.align	4
.nv.constant0._ZN7cutlass13device_kernelINS_4gemm6kernel13GemmUniversalIN4cute5tupleIJiiiiEEENS1_10collective13CollectiveMmaINS1_34MainloopSm90TmaGmmaWarpSpecializedILi7ENS5_IJNS4_1CILi2EEENSA_ILi1EEESC_EEENS1_35KernelTmaWarpSpecializedCooperativeEEENS5_IJNSA_ILi128EEESG_NSA_ILi64EEEEEENS_10bfloat16_tENS5_IJlSC_lEEESJ_SK_NS4_8TiledMMAINS4_8MMA_AtomIJNS4_4SM904GMMA28MMA_64x128x16_F32BF16BF16_SSILNSO_5MajorE0ELSQ_0ELNSO_7ScaleInE1ELSR_1EEEEEENS4_6LayoutISD_NS5_IJSC_NSA_ILi0EEESV_EEEEENS5_IJNS4_10UnderscoreESY_SY_EEEEENS4_13SM90_TMA_LOADENS4_14ComposedLayoutINS4_7SwizzleILi3ELi4ELi3EEENS4_18smem_ptr_flag_bitsILi16EEENSU_INS5_IJNSA_ILi8EEESH_EEENS5_IJSH_SC_EEEEEEEvNS4_8identityENS4_23SM90_TMA_LOAD_MULTICASTES1B_vS1C_EENS_8epilogue10collective6detail29Sm90TmaWarpSpecializedAdapterINS1G_15DefaultEpilogueISJ_SK_SK_NS1F_6thread17LinearCombinationISJ_Li1EffLNS1K_9ScaleType4KindE0ELNS_15FloatRoundStyleE2ESJ_EENS1_15EpilogueDefaultEEEEEvvEEEEvNT_6ParamsE:
	.zero		1664


//--------------------- SYMBOLS --------------------------

	.type		.nv.reservedSmem.offset0,@object
	.size		.nv.reservedSmem.offset0,0x4
	.type		__assertfail,@function
